	.target	sm_90a

	.elftype	@"ET_EXEC"


//--------------------- .note.nv.tkinfo           --------------------------
	.section	.note.nv.tkinfo,"",@"SHT_NOTE"
	.sectionflags	@"SHF_NOTE_NV_TKINFO"
	.tkinfo
        /*0018*/ 	.word	0x00000002
        /*0030*/ 	.string	""
        /*0030*/ 	.string	"ptxas"
        /*0030*/ 	.string	"Cuda compilation tools, release 13.0, V13.0.88"
        /*0030*/ 	.string	"Build cuda_13.0.r13.0/compiler.36424714_0"
        /*0030*/ 	.string	"-arch sm_90a -m 64 "



//--------------------- .note.nv.cuinfo           --------------------------
	.section	.note.nv.cuinfo,"",@"SHT_NOTE"
	.sectionflags	@"SHF_NOTE_NV_CUINFO"
        /*0018*/ 	.short	0x0002
        /*001a*/ 	.short	0x005a
        /*001c*/ 	.short	0x0082
	.zero		2


//--------------------- .nv.info                  --------------------------
	.section	.nv.info,"",@"SHT_CUDA_INFO"
	.align	4


	//----- nvinfo : EIATTR_REGCOUNT
	.align		4
        /*0000*/ 	.byte	0x04, 0x2f
        /*0002*/ 	.short	(.L_12 - .L_11)
	.align		4
.L_11:
        /*0004*/ 	.word	index@(_ZN7cutlass13device_kernelINS_4gemm6kernel13GemmUniversalIN4cute5tupleIJiiiiEEENS1_10collective13CollectiveMmaINS1_37MainloopSm90TmaGmmaWarpSpecializedFP8ILi2ENS5_IJNS4_1CILi1EEESB_SB_EEENS1_35KernelTmaWarpSpecializedCooperativeEEENS5_IJNSA_ILi192EEENSA_ILi256EEESG_EEENS_12float_e4m3_tENS5_IJlSB_lEEESI_SJ_NS4_8TiledMMAINS4_8MMA_AtomIJNS4_4SM904GMMA31MMA_64x256x32_F32E4M3E4M3_SS_TNILNSN_7ScaleInE1ELSP_1EEEEEENS4_6LayoutINS5_IJNSA_ILi2EEESB_SB_EEENS5_IJSB_NSA_ILi0EEESV_EEEEENS5_IJNS4_10UnderscoreESY_SY_EEEEENS4_13SM90_TMA_LOADENS4_14ComposedLayoutINS4_7SwizzleILi3ELi4ELi3EEENS4_18smem_ptr_flag_bitsILi8EEENSS_INS5_IJNSA_ILi8EEENSA_ILi128EEEEEENS5_IJS18_SB_EEEEEEEvNS4_8identityES11_S1C_vS1D_EENS_8epilogue10collective6detail29Sm90TmaWarpSpecializedAdapterINS1G_15DefaultEpilogueISI_SJ_SJ_NS1F_6thread17LinearCombinationISI_Li1EffLNS1K_9ScaleType4KindE0ELNS_15FloatRoundStyleE2ESI_EENS1_15EpilogueDefaultEEEEEvvEEEEvNT_6ParamsE)
        /*0008*/ 	.word	0x000000a8


	//----- nvinfo : EIATTR_FRAME_SIZE
	.align		4
.L_12:
        /*000c*/ 	.byte	0x04, 0x11
        /*000e*/ 	.short	(.L_14 - .L_13)
	.align		4
.L_13:
        /*0010*/ 	.word	index@(_ZN7cutlass13device_kernelINS_4gemm6kernel13GemmUniversalIN4cute5tupleIJiiiiEEENS1_10collective13CollectiveMmaINS1_37MainloopSm90TmaGmmaWarpSpecializedFP8ILi2ENS5_IJNS4_1CILi1EEESB_SB_EEENS1_35KernelTmaWarpSpecializedCooperativeEEENS5_IJNSA_ILi192EEENSA_ILi256EEESG_EEENS_12float_e4m3_tENS5_IJlSB_lEEESI_SJ_NS4_8TiledMMAINS4_8MMA_AtomIJNS4_4SM904GMMA31MMA_64x256x32_F32E4M3E4M3_SS_TNILNSN_7ScaleInE1ELSP_1EEEEEENS4_6LayoutINS5_IJNSA_ILi2EEESB_SB_EEENS5_IJSB_NSA_ILi0EEESV_EEEEENS5_IJNS4_10UnderscoreESY_SY_EEEEENS4_13SM90_TMA_LOADENS4_14ComposedLayoutINS4_7SwizzleILi3ELi4ELi3EEENS4_18smem_ptr_flag_bitsILi8EEENSS_INS5_IJNSA_ILi8EEENSA_ILi128EEEEEENS5_IJS18_SB_EEEEEEEvNS4_8identityES11_S1C_vS1D_EENS_8epilogue10collective6detail29Sm90TmaWarpSpecializedAdapterINS1G_15DefaultEpilogueISI_SJ_SJ_NS1F_6thread17LinearCombinationISI_Li1EffLNS1K_9ScaleType4KindE0ELNS_15FloatRoundStyleE2ESI_EENS1_15EpilogueDefaultEEEEEvvEEEEvNT_6ParamsE)
        /*0014*/ 	.word	0x000014e0


	//----- nvinfo : EIATTR_MIN_STACK_SIZE
	.align		4
.L_14:
        /*0018*/ 	.byte	0x04, 0x12
        /*001a*/ 	.short	(.L_16 - .L_15)
	.align		4
.L_15:
        /*001c*/ 	.word	index@(_ZN7cutlass13device_kernelINS_4gemm6kernel13GemmUniversalIN4cute5tupleIJiiiiEEENS1_10collective13CollectiveMmaINS1_37MainloopSm90TmaGmmaWarpSpecializedFP8ILi2ENS5_IJNS4_1CILi1EEESB_SB_EEENS1_35KernelTmaWarpSpecializedCooperativeEEENS5_IJNSA_ILi192EEENSA_ILi256EEESG_EEENS_12float_e4m3_tENS5_IJlSB_lEEESI_SJ_NS4_8TiledMMAINS4_8MMA_AtomIJNS4_4SM904GMMA31MMA_64x256x32_F32E4M3E4M3_SS_TNILNSN_7ScaleInE1ELSP_1EEEEEENS4_6LayoutINS5_IJNSA_ILi2EEESB_SB_EEENS5_IJSB_NSA_ILi0EEESV_EEEEENS5_IJNS4_10UnderscoreESY_SY_EEEEENS4_13SM90_TMA_LOADENS4_14ComposedLayoutINS4_7SwizzleILi3ELi4ELi3EEENS4_18smem_ptr_flag_bitsILi8EEENSS_INS5_IJNSA_ILi8EEENSA_ILi128EEEEEENS5_IJS18_SB_EEEEEEEvNS4_8identityES11_S1C_vS1D_EENS_8epilogue10collective6detail29Sm90TmaWarpSpecializedAdapterINS1G_15DefaultEpilogueISI_SJ_SJ_NS1F_6thread17LinearCombinationISI_Li1EffLNS1K_9ScaleType4KindE0ELNS_15FloatRoundStyleE2ESI_EENS1_15EpilogueDefaultEEEEEvvEEEEvNT_6ParamsE)
        /*0020*/ 	.word	0x000014e0
.L_16:


//--------------------- .nv.compat                --------------------------
	.section	.nv.compat,"",@"SHT_CUDA_COMPAT_INFO"
	.align	4
        /*0000*/ 	.byte	0x02, 0x09, 0x01, 0x00, 0x02, 0x02, 0x04, 0x00, 0x02, 0x05, 0x05, 0x00, 0x03, 0x07, 0x01, 0x01
        /*0010*/ 	.byte	0x02, 0x03, 0x01, 0x00, 0x02, 0x06, 0x01, 0x00, 0x04, 0x0b, 0x08, 0x00, 0x00, 0x00, 0x00, 0x00
        /*0020*/ 	.byte	0x00, 0x00, 0x00, 0x00


//--------------------- .nv.info._ZN7cutlass13device_kernelINS_4gemm6kernel13GemmUniversalIN4cute5tupleIJiiiiEEENS1_10collective13CollectiveMmaINS1_37MainloopSm90TmaGmmaWarpSpecializedFP8ILi2ENS5_IJNS4_1CILi1EEESB_SB_EEENS1_35KernelTmaWarpSpecializedCooperativeEEENS5_IJNSA_ILi192EEENSA_ILi256EEESG_EEENS_12float_e4m3_tENS5_IJlSB_lEEESI_SJ_NS4_8TiledMMAINS4_8MMA_AtomIJNS4_4SM904GMMA31MMA_64x256x32_F32E4M3E4M3_SS_TNILNSN_7ScaleInE1ELSP_1EEEEEENS4_6LayoutINS5_IJNSA_ILi2EEESB_SB_EEENS5_IJSB_NSA_ILi0EEESV_EEEEENS5_IJNS4_10UnderscoreESY_SY_EEEEENS4_13SM90_TMA_LOADENS4_14ComposedLayoutINS4_7SwizzleILi3ELi4ELi3EEENS4_18smem_ptr_flag_bitsILi8EEENSS_INS5_IJNSA_ILi8EEENSA_ILi128EEEEEENS5_IJS18_SB_EEEEEEEvNS4_8identityES11_S1C_vS1D_EENS_8epilogue10collective6detail29Sm90TmaWarpSpecializedAdapterINS1G_15DefaultEpilogueISI_SJ_SJ_NS1F_6thread17LinearCombinationISI_Li1EffLNS1K_9ScaleType4KindE0ELNS_15FloatRoundStyleE2ESI_EENS1_15EpilogueDefaultEEEEEvvEEEEvNT_6ParamsE --------------------------
	.section	.nv.info._ZN7cutlass13device_kernelINS_4gemm6kernel13GemmUniversalIN4cute5tupleIJiiiiEEENS1_10collective13CollectiveMmaINS1_37MainloopSm90TmaGmmaWarpSpecializedFP8ILi2ENS5_IJNS4_1CILi1EEESB_SB_EEENS1_35KernelTmaWarpSpecializedCooperativeEEENS5_IJNSA_ILi192EEENSA_ILi256EEESG_EEENS_12float_e4m3_tENS5_IJlSB_lEEESI_SJ_NS4_8TiledMMAINS4_8MMA_AtomIJNS4_4SM904GMMA31MMA_64x256x32_F32E4M3E4M3_SS_TNILNSN_7ScaleInE1ELSP_1EEEEEENS4_6LayoutINS5_IJNSA_ILi2EEESB_SB_EEENS5_IJSB_NSA_ILi0EEESV_EEEEENS5_IJNS4_10UnderscoreESY_SY_EEEEENS4_13SM90_TMA_LOADENS4_14ComposedLayoutINS4_7SwizzleILi3ELi4ELi3EEENS4_18smem_ptr_flag_bitsILi8EEENSS_INS5_IJNSA_ILi8EEENSA_ILi128EEEEEENS5_IJS18_SB_EEEEEEEvNS4_8identityES11_S1C_vS1D_EENS_8epilogue10collective6detail29Sm90TmaWarpSpecializedAdapterINS1G_15DefaultEpilogueISI_SJ_SJ_NS1F_6thread17LinearCombinationISI_Li1EffLNS1K_9ScaleType4KindE0ELNS_15FloatRoundStyleE2ESI_EENS1_15EpilogueDefaultEEEEEvvEEEEvNT_6ParamsE,"",@"SHT_CUDA_INFO"
	.sectionflags	@""
	.align	4


	//----- nvinfo : EIATTR_CUDA_API_VERSION
	.align		4
        /*0000*/ 	.byte	0x04, 0x37
        /*0002*/ 	.short	(.L_18 - .L_17)
.L_17:
        /*0004*/ 	.word	0x00000082


	//----- nvinfo : EIATTR_KPARAM_INFO
	.align		4
.L_18:
        /*0008*/ 	.byte	0x04, 0x17
        /*000a*/ 	.short	(.L_20 - .L_19)
.L_19:
        /*000c*/ 	.word	0x00000000
        /*0010*/ 	.short	0x0000
        /*0012*/ 	.short	0x0070
        /*0014*/ 	.byte	0x00, 0xf0, 0x01, 0x10


	//----- nvinfo : EIATTR_SPARSE_MMA_MASK
	.align		4
.L_20:
        /*0018*/ 	.byte	0x03, 0x50
        /*001a*/ 	.short	0x0000


	//----- nvinfo : EIATTR_MAXREG_COUNT
	.align		4
        /*001c*/ 	.byte	0x03, 0x1b
        /*001e*/ 	.short	0x00a8


	//----- nvinfo : EIATTR_NUM_BARRIERS
	.align		4
        /*0020*/ 	.byte	0x02, 0x4c
        /*0022*/ 	.byte	0x01
	.zero		1


	//----- nvinfo : EIATTR_ANNOTATIONS
	.align		4
        /*0024*/ 	.byte	0x04, 0x55
        /*0026*/ 	.short	(.L_22 - .L_21)


	//   ....[0]....
.L_21:
        /*0028*/ 	.word	0x00000001
        /*002c*/ 	.byte	0x50, 0x05, 0x00, 0x00, 0x01, 0x00, 0x00, 0x00, 0x70, 0x05, 0x00, 0x00, 0x01, 0x00, 0x00, 0x00
        /* <DEDUP_REMOVED lines=2997> */
        /*bb8c*/ 	.byte	0xf0, 0x30, 0x03, 0x00, 0x01, 0x00, 0x00, 0x00, 0x40, 0x31, 0x03, 0x00


	//----- nvinfo : EIATTR_MERCURY_ISA_VERSION
	.align		4
.L_22:
        /*bb98*/ 	.byte	0x03, 0x5f
        /*bb9a*/ 	.short	0x0101


	//----- nvinfo : EIATTR_INT_WARP_WIDE_INSTR_OFFSETS
	.align		4
        /*bb9c*/ 	.byte	0x04, 0x31
        /*bb9e*/ 	.short	(.L_24 - .L_23)


	//   ....[0]....
.L_23:
        /*bba0*/ 	.word	0x00000450


	//   ....[1]....
        /*bba4*/ 	.word	0x00000470


	//   ....[2]....
        /*bba8*/ 	.word	0x00000560


	//----- nvinfo : EIATTR_COOP_GROUP_MASK_REGIDS
	.align		4
.L_24:
        /*bbac*/ 	.byte	0x04, 0x29
        /*bbae*/ 	.short	(.L_26 - .L_25)


	//   ....[0]....
.L_25:
        /*bbb0*/ 	.word	0xffffffff


	//   ....[1]....
        /*bbb4*/ 	.word	0xffffffff


	//   ....[2]....
        /*bbb8*/ 	.word	0xffffffff


	//   ....[3]....
        /*bbbc*/ 	.word	0xffffffff


	//   ....[4]....
        /*bbc0*/ 	.word	0xffffffff


	//----- nvinfo : EIATTR_COOP_GROUP_INSTR_OFFSETS
	.align		4
.L_26:
        /*bbc4*/ 	.byte	0x04, 0x28
        /*bbc6*/ 	.short	(.L_28 - .L_27)


	//   ....[0]....
.L_27:
        /*bbc8*/ 	.word	0x00000070


	//   ....[1]....
        /*bbcc*/ 	.word	0x00000080


	//   ....[2]....
        /*bbd0*/ 	.word	0x000001a0


	//   ....[3]....
        /*bbd4*/ 	.word	0x00000380


	//   ....[4]....
        /*bbd8*/ 	.word	0x000026d0


	//----- nvinfo : EIATTR_REG_RECONFIG
	.align		4
.L_28:
        /*bbdc*/ 	.byte	0x01, 0x54
	.zero		2


	//----- nvinfo : EIATTR_MBARRIER_INSTR_OFFSETS
	.align		4
        /*bbe0*/ 	.byte	0x04, 0x39
        /*bbe2*/ 	.short	(.L_30 - .L_29)


	//   ....[0]....
.L_29:
        /*bbe4*/ 	.word	0x00000320
        /*bbe8*/ 	.word	0x000000ff
        /*bbec*/ 	.word	0x00000000
        /*bbf0*/ 	.short	0x0100
        /*bbf2*/ 	.byte	0x0a
	.zero		1


	//   ....[1]....
        /*bbf4*/ 	.word	0x00000330
        /*bbf8*/ 	.word	0x000000ff
        /*bbfc*/ 	.word	0x00000010
        /*bc00*/ 	.short	0x0100
        /*bc02*/ 	.byte	0x0a
	.zero		1


	//   ....[2]....
        /*bc04*/ 	.word	0x00000340
        /*bc08*/ 	.word	0x000000ff
        /*bc0c*/ 	.word	0x00000008
        /*bc10*/ 	.short	0x0100
        /*bc12*/ 	.byte	0x0a
	.zero		1


	//   ....[3]....
        /*bc14*/ 	.word	0x00000350
        /*bc18*/ 	.word	0x000000ff
        /*bc1c*/ 	.word	0x00000018
        /*bc20*/ 	.short	0x0100
        /*bc22*/ 	.byte	0x0a
	.zero		1


	//   ....[4]....
        /*bc24*/ 	.word	0x00000590
        /*bc28*/ 	.word	0x000000ff
        /*bc2c*/ 	.word	0x00000030
        /*bc30*/ 	.short	0x0100
        /*bc32*/ 	.byte	0x08
	.zero		1


	//   ....[5]....
        /*bc34*/ 	.word	0x000005a0
        /*bc38*/ 	.word	0x000000ff
        /*bc3c*/ 	.word	0x00000038
        /*bc40*/ 	.short	0x0100
        /*bc42*/ 	.byte	0x08
	.zero		1


	//   ....[6]....
        /*bc44*/ 	.word	0x00002ab0
        /*bc48*/ 	.word	0x000000ff
        /*bc4c*/ 	.word	0x00000000
        /*bc50*/ 	.short	0x010a
        /*bc52*/ 	.byte	0x06
	.zero		1


	//   ....[7]....
        /*bc54*/ 	.word	0x00002af0
        /*bc58*/ 	.word	0x000000ff
        /*bc5c*/ 	.word	0x00000000
        /*bc60*/ 	.short	0x010a
        /*bc62*/ 	.byte	0x06
	.zero		1


	//   ....[8]....
        /*bc64*/ 	.word	0x0000d220
        /*bc68*/ 	.word	0x000000ff
        /*bc6c*/ 	.word	0x00000000
        /*bc70*/ 	.short	0x010a
        /*bc72*/ 	.byte	0x16
	.zero		1


	//   ....[9]....
        /*bc74*/ 	.word	0x0000d260
        /*bc78*/ 	.word	0x000000ff
        /*bc7c*/ 	.word	0x00000000
        /*bc80*/ 	.short	0x010a
        /*bc82*/ 	.byte	0x16
	.zero		1


	//   ....[10]....
        /*bc84*/ 	.word	0x0001aaf0
        /*bc88*/ 	.word	0x000000ff
        /*bc8c*/ 	.word	0x00000000
        /*bc90*/ 	.short	0x0101
        /*bc92*/ 	.byte	0x15
	.zero		1


	//   ....[11]....
        /*bc94*/ 	.word	0x0001e7a0
        /*bc98*/ 	.word	0x000000ff
        /*bc9c*/ 	.word	0x00000000
        /*bca0*/ 	.short	0x0101
        /*bca2*/ 	.byte	0x06
	.zero		1


	//   ....[12]....
        /*bca4*/ 	.word	0x000323c0
        /*bca8*/ 	.word	0x0000000c
        /*bcac*/ 	.word	0x00000010
        /*bcb0*/ 	.short	0x010a
        /*bcb2*/ 	.byte	0x3f
	.zero		1


	//   ....[13]....
        /*bcb4*/ 	.word	0x00032840
        /*bcb8*/ 	.word	0x00000003
        /*bcbc*/ 	.word	0x00000038
        /*bcc0*/ 	.short	0x0101
        /*bcc2*/ 	.byte	0x3f
	.zero		1


	//   ....[14]....
        /*bcc4*/ 	.word	0x00032fb0
        /*bcc8*/ 	.word	0x00000007
        /*bccc*/ 	.word	0x00000000
        /*bcd0*/ 	.short	0x010a
        /*bcd2*/ 	.byte	0x3f
	.zero		1


	//   ....[15]....
        /*bcd4*/ 	.word	0x00033030
        /*bcd8*/ 	.word	0x00000003
        /*bcdc*/ 	.word	0x00000000
        /*bce0*/ 	.short	0x010a
        /*bce2*/ 	.byte	0x3f
	.zero		1


	//   ....[16]....
        /*bce4*/ 	.word	0x000330a0
        /*bce8*/ 	.word	0x00000003
        /*bcec*/ 	.word	0x00000000
        /*bcf0*/ 	.short	0x010a
        /*bcf2*/ 	.byte	0x3f
	.zero		1


	//   ....[17]....
        /*bcf4*/ 	.word	0x00033110
        /*bcf8*/ 	.word	0x00000002
        /*bcfc*/ 	.word	0x00000000
        /*bd00*/ 	.short	0x010a
        /*bd02*/ 	.byte	0x3f
	.zero		1


	//   ....[18]....
        /*bd04*/ 	.word	0x000331f0
        /*bd08*/ 	.word	0x0000000c
        /*bd0c*/ 	.word	0x00000010
        /*bd10*/ 	.short	0x010a
        /*bd12*/ 	.byte	0x3f
	.zero		1


	//   ....[19]....
        /*bd14*/ 	.word	0x000332d0
        /*bd18*/ 	.word	0x00000007
        /*bd1c*/ 	.word	0x00000000
        /*bd20*/ 	.short	0x010a
        /*bd22*/ 	.byte	0x3f
	.zero		1


	//----- nvinfo : EIATTR_NUM_MBARRIERS
	.align		4
.L_30:
        /*bd24*/ 	.byte	0x03, 0x38
        /*bd26*/ 	.short	0x0006


	//----- nvinfo : EIATTR_EXIT_INSTR_OFFSETS
	.align		4
        /*bd28*/ 	.byte	0x04, 0x1c
        /*bd2a*/ 	.short	(.L_32 - .L_31)


	//   ....[0]....
.L_31:
        /*bd2c*/ 	.word	0x00000600


	//   ....[1]....
        /*bd30*/ 	.word	0x00000f60


	//   ....[2]....
        /*bd34*/ 	.word	0x000319e0


	//   ....[3]....
        /*bd38*/ 	.word	0x00032050


	//   ....[4]....
        /*bd3c*/ 	.word	0x00033080


	//----- nvinfo : EIATTR_MAX_THREADS
	.align		4
.L_32:
        /*bd40*/ 	.byte	0x04, 0x05
        /*bd42*/ 	.short	(.L_34 - .L_33)
.L_33:
        /*bd44*/ 	.word	0x00000180
        /*bd48*/ 	.word	0x00000001
        /*bd4c*/ 	.word	0x00000001


	//----- nvinfo : EIATTR_CRS_STACK_SIZE
	.align		4
.L_34:
        /*bd50*/ 	.byte	0x04, 0x1e
        /*bd52*/ 	.short	(.L_36 - .L_35)
.L_35:
        /*bd54*/ 	.word	0x00000000


	//----- nvinfo : EIATTR_CBANK_PARAM_SIZE
	.align		4
.L_36:
        /*bd58*/ 	.byte	0x03, 0x19
        /*bd5a*/ 	.short	0x0470


	//----- nvinfo : EIATTR_PARAM_CBANK
	.align		4
        /*bd5c*/ 	.byte	0x04, 0x0a
        /*bd5e*/ 	.short	(.L_38 - .L_37)
	.align		4
.L_37:
        /*bd60*/ 	.word	index@(.nv.constant0._ZN7cutlass13device_kernelINS_4gemm6kernel13GemmUniversalIN4cute5tupleIJiiiiEEENS1_10collective13CollectiveMmaINS1_37MainloopSm90TmaGmmaWarpSpecializedFP8ILi2ENS5_IJNS4_1CILi1EEESB_SB_EEENS1_35KernelTmaWarpSpecializedCooperativeEEENS5_IJNSA_ILi192EEENSA_ILi256EEESG_EEENS_12float_e4m3_tENS5_IJlSB_lEEESI_SJ_NS4_8TiledMMAINS4_8MMA_AtomIJNS4_4SM904GMMA31MMA_64x256x32_F32E4M3E4M3_SS_TNILNSN_7ScaleInE1ELSP_1EEEEEENS4_6LayoutINS5_IJNSA_ILi2EEESB_SB_EEENS5_IJSB_NSA_ILi0EEESV_EEEEENS5_IJNS4_10UnderscoreESY_SY_EEEEENS4_13SM90_TMA_LOADENS4_14ComposedLayoutINS4_7SwizzleILi3ELi4ELi3EEENS4_18smem_ptr_flag_bitsILi8EEENSS_INS5_IJNSA_ILi8EEENSA_ILi128EEEEEENS5_IJS18_SB_EEEEEEEvNS4_8identityES11_S1C_vS1D_EENS_8epilogue10collective6detail29Sm90TmaWarpSpecializedAdapterINS1G_15DefaultEpilogueISI_SJ_SJ_NS1F_6thread17LinearCombinationISI_Li1EffLNS1K_9ScaleType4KindE0ELNS_15FloatRoundStyleE2ESI_EENS1_15EpilogueDefaultEEEEEvvEEEEvNT_6ParamsE)
        /*bd64*/ 	.short	0x0210
        /*bd66*/ 	.short	0x0470


	//----- nvinfo : EIATTR_SW_WAR
	.align		4
.L_38:
        /*bd68*/ 	.byte	0x04, 0x36
        /*bd6a*/ 	.short	(.L_40 - .L_39)
.L_39:
        /*bd6c*/ 	.word	0x00000008
.L_40:


//--------------------- .nv.callgraph             --------------------------
	.section	.nv.callgraph,"",@"SHT_CUDA_CALLGRAPH"
	.align	4
	.sectionentsize	8
	.align		4
        /*0000*/ 	.word	0x00000000
	.align		4
        /*0004*/ 	.word	0xffffffff
	.align		4
        /*0008*/ 	.word	0x00000000
	.align		4
        /*000c*/ 	.word	0xfffffffe
	.align		4
        /*0010*/ 	.word	0x00000000
	.align		4
        /*0014*/ 	.word	0xfffffffd
	.align		4
        /*0018*/ 	.word	0x00000000
	.align		4
        /*001c*/ 	.word	0xfffffffc


//--------------------- .nv.constant4             --------------------------
	.section	.nv.constant4,"a",@progbits
	.align	8
	.align		8
.nv.constant4:
        /*0000*/ 	.dword	_ZN40_INTERNAL_174f86ff_4_k_cu_7beeeb05_100214cuda3std3__45__cpo5beginE
	.align		8
        /*0008*/ 	.dword	_ZN40_INTERNAL_174f86ff_4_k_cu_7beeeb05_100214cuda3std3__45__cpo3endE
	.align		8
        /*0010*/ 	.dword	_ZN40_INTERNAL_174f86ff_4_k_cu_7beeeb05_100214cuda3std3__45__cpo6cbeginE
	.align		8
        /*0018*/ 	.dword	_ZN40_INTERNAL_174f86ff_4_k_cu_7beeeb05_100214cuda3std3__45__cpo4cendE
	.align		8
        /*0020*/ 	.dword	_ZN40_INTERNAL_174f86ff_4_k_cu_7beeeb05_100214cuda3std3__442_GLOBAL__N__174f86ff_4_k_cu_7beeeb05_100216ignoreE
	.align		8
        /*0028*/ 	.dword	_ZN40_INTERNAL_174f86ff_4_k_cu_7beeeb05_100214cuda3std3__419piecewise_constructE
	.align		8
        /*0030*/ 	.dword	_ZN40_INTERNAL_174f86ff_4_k_cu_7beeeb05_100214cuda3std3__48in_placeE
	.align		8
        /*0038*/ 	.dword	_ZN40_INTERNAL_174f86ff_4_k_cu_7beeeb05_100214cuda3std6ranges3__45__cpo4swapE
	.align		8
        /*0040*/ 	.dword	_ZN40_INTERNAL_174f86ff_4_k_cu_7beeeb05_100214cuda3std6ranges3__45__cpo9iter_moveE
	.align		8
        /*0048*/ 	.dword	_ZN40_INTERNAL_174f86ff_4_k_cu_7beeeb05_100214cute7productE
	.align		8
        /*0050*/ 	.dword	_ZN40_INTERNAL_174f86ff_4_k_cu_7beeeb05_100214cute1_E


//--------------------- .text._ZN7cutlass13device_kernelINS_4gemm6kernel13GemmUniversalIN4cute5tupleIJiiiiEEENS1_10collective13CollectiveMmaINS1_37MainloopSm90TmaGmmaWarpSpecializedFP8ILi2ENS5_IJNS4_1CILi1EEESB_SB_EEENS1_35KernelTmaWarpSpecializedCooperativeEEENS5_IJNSA_ILi192EEENSA_ILi256EEESG_EEENS_12float_e4m3_tENS5_IJlSB_lEEESI_SJ_NS4_8TiledMMAINS4_8MMA_AtomIJNS4_4SM904GMMA31MMA_64x256x32_F32E4M3E4M3_SS_TNILNSN_7ScaleInE1ELSP_1EEEEEENS4_6LayoutINS5_IJNSA_ILi2EEESB_SB_EEENS5_IJSB_NSA_ILi0EEESV_EEEEENS5_IJNS4_10UnderscoreESY_SY_EEEEENS4_13SM90_TMA_LOADENS4_14ComposedLayoutINS4_7SwizzleILi3ELi4ELi3EEENS4_18smem_ptr_flag_bitsILi8EEENSS_INS5_IJNSA_ILi8EEENSA_ILi128EEEEEENS5_IJS18_SB_EEEEEEEvNS4_8identityES11_S1C_vS1D_EENS_8epilogue10collective6detail29Sm90TmaWarpSpecializedAdapterINS1G_15DefaultEpilogueISI_SJ_SJ_NS1F_6thread17LinearCombinationISI_Li1EffLNS1K_9ScaleType4KindE0ELNS_15FloatRoundStyleE2ESI_EENS1_15EpilogueDefaultEEEEEvvEEEEvNT_6ParamsE --------------------------
	.section	.text._ZN7cutlass13device_kernelINS_4gemm6kernel13GemmUniversalIN4cute5tupleIJiiiiEEENS1_10collective13CollectiveMmaINS1_37MainloopSm90TmaGmmaWarpSpecializedFP8ILi2ENS5_IJNS4_1CILi1EEESB_SB_EEENS1_35KernelTmaWarpSpecializedCooperativeEEENS5_IJNSA_ILi192EEENSA_ILi256EEESG_EEENS_12float_e4m3_tENS5_IJlSB_lEEESI_SJ_NS4_8TiledMMAINS4_8MMA_AtomIJNS4_4SM904GMMA31MMA_64x256x32_F32E4M3E4M3_SS_TNILNSN_7ScaleInE1ELSP_1EEEEEENS4_6LayoutINS5_IJNSA_ILi2EEESB_SB_EEENS5_IJSB_NSA_ILi0EEESV_EEEEENS5_IJNS4_10UnderscoreESY_SY_EEEEENS4_13SM90_TMA_LOADENS4_14ComposedLayoutINS4_7SwizzleILi3ELi4ELi3EEENS4_18smem_ptr_flag_bitsILi8EEENSS_INS5_IJNSA_ILi8EEENSA_ILi128EEEEEENS5_IJS18_SB_EEEEEEEvNS4_8identityES11_S1C_vS1D_EENS_8epilogue10collective6detail29Sm90TmaWarpSpecializedAdapterINS1G_15DefaultEpilogueISI_SJ_SJ_NS1F_6thread17LinearCombinationISI_Li1EffLNS1K_9ScaleType4KindE0ELNS_15FloatRoundStyleE2ESI_EENS1_15EpilogueDefaultEEEEEvvEEEEvNT_6ParamsE,"ax",@progbits
	.align	128
.text._ZN7cutlass13device_kernelINS_4gemm6kernel13GemmUniversalIN4cute5tupleIJiiiiEEENS1_10collective13CollectiveMmaINS1_37MainloopSm90TmaGmmaWarpSpecializedFP8ILi2ENS5_IJNS4_1CILi1EEESB_SB_EEENS1_35KernelTmaWarpSpecializedCooperativeEEENS5_IJNSA_ILi192EEENSA_ILi256EEESG_EEENS_12float_e4m3_tENS5_IJlSB_lEEESI_SJ_NS4_8TiledMMAINS4_8MMA_AtomIJNS4_4SM904GMMA31MMA_64x256x32_F32E4M3E4M3_SS_TNILNSN_7ScaleInE1ELSP_1EEEEEENS4_6LayoutINS5_IJNSA_ILi2EEESB_SB_EEENS5_IJSB_NSA_ILi0EEESV_EEEEENS5_IJNS4_10UnderscoreESY_SY_EEEEENS4_13SM90_TMA_LOADENS4_14ComposedLayoutINS4_7SwizzleILi3ELi4ELi3EEENS4_18smem_ptr_flag_bitsILi8EEENSS_INS5_IJNSA_ILi8EEENSA_ILi128EEEEEENS5_IJS18_SB_EEEEEEEvNS4_8identityES11_S1C_vS1D_EENS_8epilogue10collective6detail29Sm90TmaWarpSpecializedAdapterINS1G_15DefaultEpilogueISI_SJ_SJ_NS1F_6thread17LinearCombinationISI_Li1EffLNS1K_9ScaleType4KindE0ELNS_15FloatRoundStyleE2ESI_EENS1_15EpilogueDefaultEEEEEvvEEEEvNT_6ParamsE:
        .type           _ZN7cutlass13device_kernelINS_4gemm6kernel13GemmUniversalIN4cute5tupleIJiiiiEEENS1_10collective13CollectiveMmaINS1_37MainloopSm90TmaGmmaWarpSpecializedFP8ILi2ENS5_IJNS4_1CILi1EEESB_SB_EEENS1_35KernelTmaWarpSpecializedCooperativeEEENS5_IJNSA_ILi192EEENSA_ILi256EEESG_EEENS_12float_e4m3_tENS5_IJlSB_lEEESI_SJ_NS4_8TiledMMAINS4_8MMA_AtomIJNS4_4SM904GMMA31MMA_64x256x32_F32E4M3E4M3_SS_TNILNSN_7ScaleInE1ELSP_1EEEEEENS4_6LayoutINS5_IJNSA_ILi2EEESB_SB_EEENS5_IJSB_NSA_ILi0EEESV_EEEEENS5_IJNS4_10UnderscoreESY_SY_EEEEENS4_13SM90_TMA_LOADENS4_14ComposedLayoutINS4_7SwizzleILi3ELi4ELi3EEENS4_18smem_ptr_flag_bitsILi8EEENSS_INS5_IJNSA_ILi8EEENSA_ILi128EEEEEENS5_IJS18_SB_EEEEEEEvNS4_8identityES11_S1C_vS1D_EENS_8epilogue10collective6detail29Sm90TmaWarpSpecializedAdapterINS1G_15DefaultEpilogueISI_SJ_SJ_NS1F_6thread17LinearCombinationISI_Li1EffLNS1K_9ScaleType4KindE0ELNS_15FloatRoundStyleE2ESI_EENS1_15EpilogueDefaultEEEEEvvEEEEvNT_6ParamsE,@function
        .size           _ZN7cutlass13device_kernelINS_4gemm6kernel13GemmUniversalIN4cute5tupleIJiiiiEEENS1_10collective13CollectiveMmaINS1_37MainloopSm90TmaGmmaWarpSpecializedFP8ILi2ENS5_IJNS4_1CILi1EEESB_SB_EEENS1_35KernelTmaWarpSpecializedCooperativeEEENS5_IJNSA_ILi192EEENSA_ILi256EEESG_EEENS_12float_e4m3_tENS5_IJlSB_lEEESI_SJ_NS4_8TiledMMAINS4_8MMA_AtomIJNS4_4SM904GMMA31MMA_64x256x32_F32E4M3E4M3_SS_TNILNSN_7ScaleInE1ELSP_1EEEEEENS4_6LayoutINS5_IJNSA_ILi2EEESB_SB_EEENS5_IJSB_NSA_ILi0EEESV_EEEEENS5_IJNS4_10UnderscoreESY_SY_EEEEENS4_13SM90_TMA_LOADENS4_14ComposedLayoutINS4_7SwizzleILi3ELi4ELi3EEENS4_18smem_ptr_flag_bitsILi8EEENSS_INS5_IJNSA_ILi8EEENSA_ILi128EEEEEENS5_IJS18_SB_EEEEEEEvNS4_8identityES11_S1C_vS1D_EENS_8epilogue10collective6detail29Sm90TmaWarpSpecializedAdapterINS1G_15DefaultEpilogueISI_SJ_SJ_NS1F_6thread17LinearCombinationISI_Li1EffLNS1K_9ScaleType4KindE0ELNS_15FloatRoundStyleE2ESI_EENS1_15EpilogueDefaultEEEEEvvEEEEvNT_6ParamsE,(.L_x_581 - _ZN7cutlass13device_kernelINS_4gemm6kernel13GemmUniversalIN4cute5tupleIJiiiiEEENS1_10collective13CollectiveMmaINS1_37MainloopSm90TmaGmmaWarpSpecializedFP8ILi2ENS5_IJNS4_1CILi1EEESB_SB_EEENS1_35KernelTmaWarpSpecializedCooperativeEEENS5_IJNSA_ILi192EEENSA_ILi256EEESG_EEENS_12float_e4m3_tENS5_IJlSB_lEEESI_SJ_NS4_8TiledMMAINS4_8MMA_AtomIJNS4_4SM904GMMA31MMA_64x256x32_F32E4M3E4M3_SS_TNILNSN_7ScaleInE1ELSP_1EEEEEENS4_6LayoutINS5_IJNSA_ILi2EEESB_SB_EEENS5_IJSB_NSA_ILi0EEESV_EEEEENS5_IJNS4_10UnderscoreESY_SY_EEEEENS4_13SM90_TMA_LOADENS4_14ComposedLayoutINS4_7SwizzleILi3ELi4ELi3EEENS4_18smem_ptr_flag_bitsILi8EEENSS_INS5_IJNSA_ILi8EEENSA_ILi128EEEEEENS5_IJS18_SB_EEEEEEEvNS4_8identityES11_S1C_vS1D_EENS_8epilogue10collective6detail29Sm90TmaWarpSpecializedAdapterINS1G_15DefaultEpilogueISI_SJ_SJ_NS1F_6thread17LinearCombinationISI_Li1EffLNS1K_9ScaleType4KindE0ELNS_15FloatRoundStyleE2ESI_EENS1_15EpilogueDefaultEEEEEvvEEEEvNT_6ParamsE)
        .other          _ZN7cutlass13device_kernelINS_4gemm6kernel13GemmUniversalIN4cute5tupleIJiiiiEEENS1_10collective13CollectiveMmaINS1_37MainloopSm90TmaGmmaWarpSpecializedFP8ILi2ENS5_IJNS4_1CILi1EEESB_SB_EEENS1_35KernelTmaWarpSpecializedCooperativeEEENS5_IJNSA_ILi192EEENSA_ILi256EEESG_EEENS_12float_e4m3_tENS5_IJlSB_lEEESI_SJ_NS4_8TiledMMAINS4_8MMA_AtomIJNS4_4SM904GMMA31MMA_64x256x32_F32E4M3E4M3_SS_TNILNSN_7ScaleInE1ELSP_1EEEEEENS4_6LayoutINS5_IJNSA_ILi2EEESB_SB_EEENS5_IJSB_NSA_ILi0EEESV_EEEEENS5_IJNS4_10UnderscoreESY_SY_EEEEENS4_13SM90_TMA_LOADENS4_14ComposedLayoutINS4_7SwizzleILi3ELi4ELi3EEENS4_18smem_ptr_flag_bitsILi8EEENSS_INS5_IJNSA_ILi8EEENSA_ILi128EEEEEENS5_IJS18_SB_EEEEEEEvNS4_8identityES11_S1C_vS1D_EENS_8epilogue10collective6detail29Sm90TmaWarpSpecializedAdapterINS1G_15DefaultEpilogueISI_SJ_SJ_NS1F_6thread17LinearCombinationISI_Li1EffLNS1K_9ScaleType4KindE0ELNS_15FloatRoundStyleE2ESI_EENS1_15EpilogueDefaultEEEEEvvEEEEvNT_6ParamsE,@"STO_CUDA_ENTRY STV_DEFAULT"
_ZN7cutlass13device_kernelINS_4gemm6kernel13GemmUniversalIN4cute5tupleIJiiiiEEENS1_10collective13CollectiveMmaINS1_37MainloopSm90TmaGmmaWarpSpecializedFP8ILi2ENS5_IJNS4_1CILi1EEESB_SB_EEENS1_35KernelTmaWarpSpecializedCooperativeEEENS5_IJNSA_ILi192EEENSA_ILi256EEESG_EEENS_12float_e4m3_tENS5_IJlSB_lEEESI_SJ_NS4_8TiledMMAINS4_8MMA_AtomIJNS4_4SM904GMMA31MMA_64x256x32_F32E4M3E4M3_SS_TNILNSN_7ScaleInE1ELSP_1EEEEEENS4_6LayoutINS5_IJNSA_ILi2EEESB_SB_EEENS5_IJSB_NSA_ILi0EEESV_EEEEENS5_IJNS4_10UnderscoreESY_SY_EEEEENS4_13SM90_TMA_LOADENS4_14ComposedLayoutINS4_7SwizzleILi3ELi4ELi3EEENS4_18smem_ptr_flag_bitsILi8EEENSS_INS5_IJNSA_ILi8EEENSA_ILi128EEEEEENS5_IJS18_SB_EEEEEEEvNS4_8identityES11_S1C_vS1D_EENS_8epilogue10collective6detail29Sm90TmaWarpSpecializedAdapterINS1G_15DefaultEpilogueISI_SJ_SJ_NS1F_6thread17LinearCombinationISI_Li1EffLNS1K_9ScaleType4KindE0ELNS_15FloatRoundStyleE2ESI_EENS1_15EpilogueDefaultEEEEEvvEEEEvNT_6ParamsE:
[----:B------:R-:W0:Y:S02]  /*0000*/  LDC R1, c[0x0][0x28] ;  /* 0x00000a00ff017b82 */ /* 0x000e240000000800 */
[----:B0-----:R-:W-:Y:S01]  /*0010*/  VIADD R1, R1, 0xffffeb20 ;  /* 0xffffeb2001017836 */ /* 0x001fe20000000000 */
[----:B------:R-:W0:Y:S01]  /*0020*/  S2R R2, SR_TID.X ;  /* 0x0000000000027919 */ /* 0x000e220000002100 */
[----:B------:R-:W-:Y:S01]  /*0030*/  ELECT P0, URZ, PT ;  /* 0x00000000003f782f */ /* 0x000fe20003800000 */
[----:B------:R-:W-:Y:S01]  /*0040*/  BSSY B0, `(.L_x_0) ;  /* 0x0000015000007945 */ /* 0x000fe20003800000 */
[--C-:B0-----:R-:W-:Y:S02]  /*0050*/  SHF.R.U32.HI R0, RZ, 0x5, R2.reuse ;  /* 0x00000005ff007819 */ /* 0x101fe40000011602 */
[----:B------:R-:W-:-:S03]  /*0060*/  SHF.R.U32.HI R2, RZ, 0x7, R2 ;  /* 0x00000007ff027819 */ /* 0x000fc60000011602 */
[----:B------:R-:W0:Y:S04]  /*0070*/  SHFL.IDX PT, R3, R0, RZ, 0x1f ;  /* 0x00001fff00037589 */ /* 0x000e2800000e0000 */
[----:B------:R-:W1:Y:S01]  /*0080*/  SHFL.IDX PT, R2, R2, RZ, 0x1f ;  /* 0x00001fff02027589 */ /* 0x000e6200000e0000 */
[----:B0-----:R-:W-:Y:S02]  /*0090*/  R2UR UR4, R3 ;  /* 0x00000000030472ca */ /* 0x001fe400000e0000 */
[----:B-1----:R-:W-:-:S11]  /*00a0*/  R2UR UR8, R2 ;  /* 0x00000000020872ca */ /* 0x002fd600000e0000 */
[----:B------:R-:W-:Y:S02]  /*00b0*/  USHF.R.S32.HI UR5, URZ, 0x1f, UR4 ;  /* 0x0000001f3f057899 */ /* 0x000fe40008011404 */
[----:B------:R-:W-:Y:S02]  /*00c0*/  ISETP.NE.OR P0, PT, RZ, UR4, !P0 ;  /* 0x00000004ff007c0c */ /* 0x000fe4000c705670 */
[----:B------:R-:W-:-:S04]  /*00d0*/  ULEA.HI UR5, UR5, UR4, URZ, 0x2 ;  /* 0x0000000405057291 */ /* 0x000fc8000f8f103f */
[----:B------:R-:W-:-:S04]  /*00e0*/  ULOP3.LUT UR5, UR5, 0xfffffffc, URZ, 0xc0, !UPT ;  /* 0xfffffffc05057892 */ /* 0x000fc8000f8ec03f */
[----:B------:R-:W-:-:S03]  /*00f0*/  UIADD3 UR6, UR4, -UR5, URZ ;  /* 0x8000000504067290 */ /* 0x000fc6000fffe03f */
[----:B------:R-:W-:Y:S09]  /*0100*/  @P0 BRA `(.L_x_1) ;  /* 0x0000000000200947 */ /* 0x000ff20003800000 */
[----:B------:R-:W-:Y:S02]  /*0110*/  ULDC.64 UR4, c[0x0][0x198] ;  /* 0x0000660000047ab9 */ /* 0x000fe40000000a00 */
[----:B------:R-:W-:Y:S02]  /*0120*/  UIADD3 UR10, UP0, UR4, 0xf0, URZ ;  /* 0x000000f0040a7890 */ /* 0x000fe4000ff1e03f */
[----:B------:R-:W-:Y:S02]  /*0130*/  UIADD3 UR4, UP1, UR4, 0x1f0, URZ ;  /* 0x000001f004047890 */ /* 0x000fe4000ff3e03f */
[----:B------:R-:W-:Y:S02]  /*0140*/  UIADD3.X UR11, URZ, UR5, URZ, UP0, !UPT ;  /* 0x000000053f0b7290 */ /* 0x000fe400087fe43f */
[----:B------:R-:W-:-:S07]  /*0150*/  UIADD3.X UR5, URZ, UR5, URZ, UP1, !UPT ;  /* 0x000000053f057290 */ /* 0x000fce0008ffe43f */
[----:B------:R0:W-:Y:S02]  /*0160*/  UTMACCTL.PF [UR10] ;  /* 0x000000000a0079b9 */ /* 0x0001e40008040000 */
[----:B------:R0:W-:Y:S02]  /*0170*/  UTMACCTL.PF [UR4] ;  /* 0x00000000040079b9 */ /* 0x0001e40008040000 */
[----:B0-----:R-:W-:Y:S01]  /*0180*/  NOP ;  /* 0x0000000000007918 */ /* 0x001fe20000000000 */
.L_x_1:
[----:B------:R-:W-:Y:S05]  /*0190*/  BSYNC B0 ;  /* 0x0000000000007941 */ /* 0x000fea0003800000 */
.L_x_0:
[----:B------:R-:W0:Y:S01]  /*01a0*/  SHFL.IDX PT, R2, R0, RZ, 0x1f ;  /* 0x00001fff00027589 */ /* 0x000e2200000e0000 */
[----:B------:R-:W-:Y:S01]  /*01b0*/  UISETP.NE.AND UP0, UPT, UR6, 0x3, UPT ;  /* 0x000000030600788c */ /* 0x000fe2000bf05270 */
[----:B------:R-:W-:Y:S01]  /*01c0*/  ISETP.NE.AND P1, PT, RZ, UR8, PT ;  /* 0x00000008ff007c0c */ /* 0x000fe2000bf25270 */
[----:B------:R-:W-:Y:S02]  /*01d0*/  UIADD3 UR11, UR8, -0x1, URZ ;  /* 0xffffffff080b7890 */ /* 0x000fe4000fffe03f */
[----:B------:R-:W-:Y:S02]  /*01e0*/  UISETP.EQ.OR UP0, UPT, UR6, URZ, !UP0 ;  /* 0x0000003f0600728c */ /* 0x000fe4000c702670 */
[----:B------:R-:W-:Y:S02]  /*01f0*/  UISETP.GE.U32.AND UP1, UPT, UR11, 0x2, UPT ;  /* 0x000000020b00788c */ /* 0x000fe4000bf26070 */
[----:B------:R-:W-:-:S04]  /*0200*/  UISETP.EQ.AND UP0, UPT, UR8, URZ, UP0 ;  /* 0x0000003f0800728c */ /* 0x000fc80008702270 */
[----:B------:R-:W-:-:S04]  /*0210*/  USEL UR7, URZ, 0x1, !UP0 ;  /* 0x000000013f077887 */ /* 0x000fc8000c000000 */
[----:B------:R-:W-:Y:S01]  /*0220*/  USEL UR7, UR7, 0x2, UP1 ;  /* 0x0000000207077887 */ /* 0x000fe20008800000 */
[----:B0-----:R-:W-:-:S13]  /*0230*/  ISETP.NE.AND P0, PT, R2, RZ, PT ;  /* 0x000000ff0200720c */ /* 0x001fda0003f05270 */
[----:B------:R-:W-:Y:S05]  /*0240*/  @P0 BRA `(.L_x_2) ;  /* 0x0000000000480947 */ /* 0x000fea0003800000 */
[----:B------:R-:W0:Y:S01]  /*0250*/  S2UR UR10, SR_CgaCtaId ;  /* 0x00000000000a79c3 */ /* 0x000e220000008800 */
[----:B------:R-:W-:Y:S01]  /*0260*/  UMOV UR4, 0x400 ;  /* 0x0000040000047882 */ /* 0x000fe20000000000 */
[----:B------:R-:W-:Y:S01]  /*0270*/  UMOV UR5, 0x1 ;  /* 0x0000000100057882 */ /* 0x000fe20000000000 */
[----:B------:R-:W-:Y:S01]  /*0280*/  UMOV UR8, 0x100 ;  /* 0x0000010000087882 */ /* 0x000fe20000000000 */
[----:B------:R-:W-:Y:S01]  /*0290*/  ELECT P0, URZ, PT ;  /* 0x00000000003f782f */ /* 0x000fe20003800000 */
[----:B------:R-:W-:-:S04]  /*02a0*/  UIADD3 UR8, -UR8, 0x100000, URZ ;  /* 0x0010000008087890 */ /* 0x000fc8000fffe13f */
[----:B------:R-:W-:Y:S02]  /*02b0*/  USHF.L.U32 UR9, UR8, 0xb, URZ ;  /* 0x0000000b08097899 */ /* 0x000fe4000800063f */
[----:B------:R-:W-:Y:S02]  /*02c0*/  USHF.L.U32 UR8, UR8, 0x1, URZ ;  /* 0x0000000108087899 */ /* 0x000fe4000800063f */
[----:B0-----:R-:W-:Y:S02]  /*02d0*/  ULEA UR10, UR10, UR4, 0x18 ;  /* 0x000000040a0a7291 */ /* 0x001fe4000f8ec03f */
[----:B------:R-:W-:-:S04]  /*02e0*/  UIADD3 UR4, -UR5, 0x100000, URZ ;  /* 0x0010000005047890 */ /* 0x000fc8000fffe13f */
[----:B------:R-:W-:Y:S02]  /*02f0*/  USHF.L.U32 UR5, UR4, 0xb, URZ ;  /* 0x0000000b04057899 */ /* 0x000fe4000800063f */
[----:B------:R-:W-:Y:S01]  /*0300*/  USHF.L.U32 UR4, UR4, 0x1, URZ ;  /* 0x0000000104047899 */ /* 0x000fe2000800063f */
[----:B------:R-:W0:Y:S11]  /*0310*/  FENCE.VIEW.ASYNC.S ;  /* 0x00000000000073c6 */ /* 0x000e360000000000 */
[----:B0-----:R0:W1:Y:S01]  /*0320*/  SYNCS.EXCH.64 URZ, [UR10], UR4 ;  /* 0x000000040a3f75b2 */ /* 0x0010620008000100 */
[----:B------:R0:W2:Y:S01]  /*0330*/  SYNCS.EXCH.64 URZ, [UR10+0x10], UR8 ;  /* 0x000010080a3f75b2 */ /* 0x0000a20008000100 */
[----:B------:R0:W3:Y:S01]  /*0340*/  SYNCS.EXCH.64 URZ, [UR10+0x8], UR4 ;  /* 0x000008040a3f75b2 */ /* 0x0000e20008000100 */
[----:B------:R0:W4:Y:S01]  /*0350*/  SYNCS.EXCH.64 URZ, [UR10+0x18], UR8 ;  /* 0x000018080a3f75b2 */ /* 0x0001220008000100 */
[----:B------:R-:W-:Y:S01]  /*0360*/  NOP ;  /* 0x0000000000007918 */ /* 0x000fe20000000000 */
.L_x_2:
[----:B------:R-:W5:Y:S01]  /*0370*/  LDC R2, c[0x0][0x65c] ;  /* 0x00019700ff027b82 */ /* 0x000f620000000800 */
[----:B------:R-:W1:Y:S01]  /*0380*/  SHFL.IDX PT, R0, R0, RZ, 0x1f ;  /* 0x00001fff00007589 */ /* 0x000e6200000e0000 */
[----:B------:R-:W-:Y:S01]  /*0390*/  ELECT P0, URZ, PT ;  /* 0x00000000003f782f */ /* 0x000fe20003800000 */
[----:B------:R-:W-:Y:S01]  /*03a0*/  IMAD.MOV.U32 R3, RZ, RZ, RZ ;  /* 0x000000ffff037224 */ /* 0x000fe200078e00ff */
[----:B0-----:R-:W-:Y:S01]  /*03b0*/  UMOV UR4, 0x20 ;  /* 0x0000002000047882 */ /* 0x001fe20000000000 */
[----:B------:R-:W0:Y:S01]  /*03c0*/  S2R R10, SR_CTAID.Y ;  /* 0x00000000000a7919 */ /* 0x000e220000002600 */
[----:B------:R-:W-:Y:S01]  /*03d0*/  NOP ;  /* 0x0000000000007918 */ /* 0x000fe20000000000 */
[----:B------:R-:W-:Y:S01]  /*03e0*/  NOP ;  /* 0x0000000000007918 */ /* 0x000fe20000000000 */
[----:B-----5:R-:W-:Y:S02]  /*03f0*/  ISETP.NE.AND P4, PT, R2, 0x1, PT ;  /* 0x000000010200780c */ /* 0x020fe40003f85270 */
[----:B------:R-:W5:Y:S01]  /*0400*/  S2R R2, SR_CTAID.X ;  /* 0x0000000000027919 */ /* 0x000f620000002500 */
[----:B-1----:R-:W-:-:S10]  /*0410*/  ISETP.NE.OR P0, PT, R0, RZ, !P0 ;  /* 0x000000ff0000720c */ /* 0x002fd40004705670 */
[----:B------:R-:W5:Y:S01]  /*0420*/  @P4 LDC R7, c[0x0][0x10] ;  /* 0x00000400ff074b82 */ /* 0x000f620000000800 */
[----:B0-----:R-:W-:Y:S01]  /*0430*/  @P4 IMAD.MOV.U32 R4, RZ, RZ, R10 ;  /* 0x000000ffff044224 */ /* 0x001fe200078e000a */
[----:B------:R-:W-:Y:S01]  /*0440*/  @P4 MOV R11, RZ ;  /* 0x000000ff000b4202 */ /* 0x000fe20000000f00 */
[----:B------:R-:W-:Y:S01]  /*0450*/  VOTEU.ALL UP0, P0 ;  /* 0x00000000003f7886 */ /* 0x000fe20000000000 */
[----:B------:R-:W-:Y:S01]  /*0460*/  @P4 IMAD.MOV.U32 R5, RZ, RZ, RZ ;  /* 0x000000ffff054224 */ /* 0x000fe200078e00ff */
[----:B------:R-:W-:-:S03]  /*0470*/  VOTEU.ALL UP1, P0 ;  /* 0x00000000003f7886 */ /* 0x000fc60000020000 */
[----:B------:R-:W0:Y:S01]  /*0480*/  @!P4 LDC R9, c[0x0][0xc] ;  /* 0x00000300ff09cb82 */ /* 0x000e220000000800 */
[----:B------:R-:W-:Y:S01]  /*0490*/  @!UP0 UMOV UR8, 0x400 ;  /* 0x0000040000088882 */ /* 0x000fe20000000000 */
[----:B------:R-:W-:-:S04]  /*04a0*/  @!UP0 UIADD3 UR4, -UR4, 0x100000, URZ ;  /* 0x0010000004048890 */ /* 0x000fc8000fffe13f */
[----:B------:R-:W-:Y:S02]  /*04b0*/  @!UP0 USHF.L.U32 UR5, UR4, 0xb, URZ ;  /* 0x0000000b04058899 */ /* 0x000fe4000800063f */
[----:B------:R-:W-:Y:S01]  /*04c0*/  @!UP0 USHF.L.U32 UR4, UR4, 0x1, URZ ;  /* 0x0000000104048899 */ /* 0x000fe2000800063f */
[----:B------:R-:W1:Y:S01]  /*04d0*/  @!UP0 S2UR UR9, SR_CgaCtaId ;  /* 0x00000000000989c3 */ /* 0x000e620000008800 */
[----:B-----5:R-:W-:-:S04]  /*04e0*/  @P4 IMAD.WIDE.U32 R6, R2, R7, R4 ;  /* 0x0000000702064225 */ /* 0x020fc800078e0004 */
[----:B------:R-:W-:Y:S02]  /*04f0*/  @P4 IMAD.MOV.U32 R14, RZ, RZ, R6 ;  /* 0x000000ffff0e4224 */ /* 0x000fe400078e0006 */
[----:B------:R-:W-:Y:S02]  /*0500*/  @P4 IMAD.IADD R15, R7, 0x1, R11 ;  /* 0x00000001070f4824 */ /* 0x000fe400078e020b */
[----:B0-----:R-:W-:-:S04]  /*0510*/  @!P4 IMAD.WIDE.U32 R4, R9, R10, R2 ;  /* 0x0000000a0904c225 */ /* 0x001fc800078e0002 */
[----:B------:R-:W-:Y:S01]  /*0520*/  @!P4 IMAD.MOV.U32 R15, RZ, RZ, R5 ;  /* 0x000000ffff0fc224 */ /* 0x000fe200078e0005 */
[----:B------:R-:W-:Y:S01]  /*0530*/  @!P4 MOV R14, R4 ;  /* 0x00000004000ec202 */ /* 0x000fe20000000f00 */
[----:B-1----:R-:W-:-:S04]  /*0540*/  @!UP0 ULEA UR8, UR9, UR8, 0x18 ;  /* 0x0000000809088291 */ /* 0x002fc8000f8ec03f */
[----:B------:R0:W-:Y:S01]  /*0550*/  STL [R1+0x474], R14 ;  /* 0x0004740e01007387 */ /* 0x0001e20000100800 */
[----:B------:R-:W-:-:S03]  /*0560*/  VOTEU.ALL UP0, P0 ;  /* 0x00000000003f7886 */ /* 0x000fc60000000000 */
[----:B------:R0:W-:Y:S04]  /*0570*/  STL [R1+0x470], R15 ;  /* 0x0004700f01007387 */ /* 0x0001e80000100800 */
[----:B------:R-:W1:Y:S02]  /*0580*/  FENCE.VIEW.ASYNC.S ;  /* 0x00000000000073c6 */ /* 0x000e640000000000 */
[----:B-1----:R0:W2:Y:S01]  /*0590*/  @!UP0 SYNCS.EXCH.64 URZ, [UR8+0x30], UR4 ;  /* 0x00003004083f85b2 */ /* 0x0020a20008000100 */
[----:B------:R0:W2:Y:S01]  /*05a0*/  @!UP1 SYNCS.EXCH.64 URZ, [UR8+0x38], UR4 ;  /* 0x00003804083f95b2 */ /* 0x0000a20008000100 */
[----:B------:R-:W-:Y:S01]  /*05b0*/  NOP ;  /* 0x0000000000007918 */ /* 0x000fe20000000000 */
[----:B--234-:R-:W-:Y:S06]  /*05c0*/  BAR.SYNC.DEFER_BLOCKING 0x0 ;  /* 0x0000000000007b1d */ /* 0x01cfec0000010000 */
[----:B0-----:R-:W-:Y:S05]  /*05d0*/  @!P1 BRA `(.L_x_3) ;  /* 0x0000031400049947 */ /* 0x001fea0003800000 */
[----:B------:R-:W-:-:S06]  /*05e0*/  UISETP.GT.U32.AND UP0, UPT, UR11, 0x1, UPT ;  /* 0x000000010b00788c */ /* 0x000fcc000bf04070 */
[----:B------:R-:W-:-:S13]  /*05f0*/  PLOP3.LUT P0, PT, PT, PT, UP0, 0x80, 0x0 ;  /* 0x000000000000781c */ /* 0x000fda0003f0f008 */
[----:B------:R-:W-:Y:S05]  /*0600*/  @P0 EXIT ;  /* 0x000000000000094d */ /* 0x000fea0003800000 */
[----:B------:R-:W-:Y:S01]  /*0610*/  IMAD.MOV.U32 R5, RZ, RZ, -0x1 ;  /* 0xffffffffff057424 */ /* 0x000fe200078e00ff */
[----:B------:R-:W-:Y:S01]  /*0620*/  ULDC.64 UR4, c[0x0][0x650] ;  /* 0x0001940000047ab9 */ /* 0x000fe20000000a00 */
[----:B------:R-:W-:Y:S01]  /*0630*/  IMAD.MOV.U32 R4, RZ, RZ, -0x1 ;  /* 0xffffffffff047424 */ /* 0x000fe200078e00ff */
[----:B------:R-:W-:Y:S01]  /*0640*/  ISETP.GE.U32.AND P0, PT, R14, UR4, PT ;  /* 0x000000040e007c0c */ /* 0x000fe2000bf06070 */
[----:B------:R-:W-:Y:S01]  /*0650*/  UMOV UR19, 0xffffffff ;  /* 0xffffffff00137882 */ /* 0x000fe20000000000 */
[----:B------:R0:W-:Y:S01]  /*0660*/  STL [R1+0x47c], R5 ;  /* 0x00047c0501007387 */ /* 0x0001e20000100800 */
[----:B------:R-:W-:Y:S02]  /*0670*/  PRMT R0, RZ, 0x7610, R0 ;  /* 0x00007610ff007816 */ /* 0x000fe40000000000 */
[----:B------:R-:W-:Y:S01]  /*0680*/  ISETP.GE.U32.AND.EX P0, PT, R15, UR5, PT, P0 ;  /* 0x000000050f007c0c */ /* 0x000fe2000bf06100 */
[----:B------:R0:W-:-:S12]  /*0690*/  STL [R1+0x478], R4 ;  /* 0x0004780401007387 */ /* 0x0001d80000100800 */
[----:B0-----:R-:W-:Y:S05]  /*06a0*/  @P0 BRA `(.L_x_4) ;  /* 0x00000004006c0947 */ /* 0x001fea0003800000 */
[----:B------:R-:W-:Y:S01]  /*06b0*/  ULDC.64 UR14, c[0x0][0x628] ;  /* 0x00018a00000e7ab9 */ /* 0x000fe20000000a00 */
[----:B------:R-:W0:Y:S01]  /*06c0*/  LDC.64 R12, c[0x0][0x620] ;  /* 0x00018800ff0c7b82 */ /* 0x000e220000000a00 */
[----:B------:R-:W-:Y:S01]  /*06d0*/  ISETP.NE.U32.AND P0, PT, RZ, UR14, PT ;  /* 0x0000000eff007c0c */ /* 0x000fe2000bf05070 */
[----:B------:R-:W-:Y:S01]  /*06e0*/  ULDC UR13, c[0x0][0x630] ;  /* 0x00018c00000d7ab9 */ /* 0x000fe20000000800 */
[----:B------:R-:W-:Y:S02]  /*06f0*/  R2UR UR4, R14 ;  /* 0x000000000e0472ca */ /* 0x000fe400000e0000 */
[----:B------:R-:W-:Y:S02]  /*0700*/  ISETP.NE.AND.EX P0, PT, RZ, UR15, PT, P0 ;  /* 0x0000000fff007c0c */ /* 0x000fe4000bf05300 */
[----:B------:R-:W-:-:S11]  /*0710*/  R2UR UR5, R15 ;  /* 0x000000000f0572ca */ /* 0x000fd600000e0000 */
[----:B------:R-:W-:Y:S05]  /*0720*/  @!P0 BRA `(.L_x_5) ;  /* 0x0000000000308947 */ /* 0x000fea0003800000 */
[----:B------:R-:W-:Y:S01]  /*0730*/  R2UR UR4, R14 ;  /* 0x000000000e0472ca */ /* 0x000fe200000e0000 */
[----:B------:R-:W-:Y:S01]  /*0740*/  ULDC UR6, c[0x0][0x634] ;  /* 0x00018d0000067ab9 */ /* 0x000fe20000000800 */
[----:B------:R-:W-:-:S11]  /*0750*/  R2UR UR12, R15 ;  /* 0x000000000f0c72ca */ /* 0x000fd600000e0000 */
[----:B------:R-:W-:-:S04]  /*0760*/  UIADD3 UR6, UP0, UR4, UR6, URZ ;  /* 0x0000000604067290 */ /* 0x000fc8000ff1e03f */
[----:B------:R-:W-:-:S04]  /*0770*/  UIADD3.X UR12, URZ, UR12, URZ, UP0, !UPT ;  /* 0x0000000c3f0c7290 */ /* 0x000fc800087fe43f */
[----:B------:R-:W-:-:S04]  /*0780*/  UIMAD.WIDE.U32 UR4, UR12, UR14, URZ ;  /* 0x0000000e0c0472a5 */ /* 0x000fc8000f8e003f */
[----:B------:R-:W-:Y:S02]  /*0790*/  UIMAD.WIDE.U32 UR8, UP0, UR6, UR15, UR4 ;  /* 0x0000000f060872a5 */ /* 0x000fe4000f800004 */
[----:B------:R-:W-:Y:S02]  /*07a0*/  UIMAD.WIDE.U32 UR4, UR6, UR14, URZ ;  /* 0x0000000e060472a5 */ /* 0x000fe4000f8e003f */
[----:B------:R-:W-:Y:S02]  /*07b0*/  UIADD3.X UR11, URZ, URZ, URZ, UP0, !UPT ;  /* 0x0000003f3f0b7290 */ /* 0x000fe400087fe43f */
[----:B------:R-:W-:Y:S01]  /*07c0*/  UIADD3 URZ, UP0, UR5, UR8, URZ ;  /* 0x00000008053f7290 */ /* 0x000fe2000ff1e03f */
[----:B------:R-:W-:-:S03]  /*07d0*/  UMOV UR10, UR9 ;  /* 0x00000009000a7c82 */ /* 0x000fc60008000000 */
[----:B------:R-:W-:-:S12]  /*07e0*/  UIMAD.WIDE.U32.X UR4, UR12, UR15, UR10, UP0 ;  /* 0x0000000f0c0472a5 */ /* 0x000fd800080e040a */
.L_x_5:
[----:B------:R-:W-:Y:S01]  /*07f0*/  USHF.R.U64 UR19, UR4, UR13, UR5 ;  /* 0x0000000d04137299 */ /* 0x000fe20008001205 */
[----:B------:R-:W1:Y:S01]  /*0800*/  LDC R8, c[0x0][0x618] ;  /* 0x00018600ff087b82 */ /* 0x000e620000000800 */
[----:B------:R-:W-:Y:S01]  /*0810*/  USHF.R.U32.HI UR4, URZ, UR13, UR5 ;  /* 0x0000000d3f047299 */ /* 0x000fe20008011605 */
[----:B------:R-:W-:Y:S01]  /*0820*/  I2FP.F32.U32 R0, R2 ;  /* 0x0000000200007245 */ /* 0x000fe20000201000 */
[----:B------:R-:W-:Y:S01]  /*0830*/  IMAD.MOV.U32 R4, RZ, RZ, R14 ;  /* 0x000000ffff047224 */ /* 0x000fe200078e000e */
[----:B------:R-:W-:Y:S01]  /*0840*/  ULDC UR5, c[0x0][0x150] ;  /* 0x0000540000057ab9 */ /* 0x000fe20000000800 */
[----:B------:R-:W-:Y:S01]  /*0850*/  IADD3 R7, P0, RZ, -UR19, RZ ;  /* 0x80000013ff077c10 */ /* 0x000fe2000ff1e0ff */
[----:B------:R-:W-:Y:S02]  /*0860*/  IMAD.MOV.U32 R5, RZ, RZ, R15 ;  /* 0x000000ffff057224 */ /* 0x000fe400078e000f */
[----:B------:R-:W-:Y:S01]  /*0870*/  FMUL R0, R0, UR5 ;  /* 0x0000000500007c20 */ /* 0x000fe20008400000 */
[----:B------:R-:W2:Y:S01]  /*0880*/  LDC.64 R20, c[0x0][0x640] ;  /* 0x00019000ff147b82 */ /* 0x000ea20000000a00 */
[----:B------:R-:W-:Y:S01]  /*0890*/  IADD3.X R9, RZ, ~UR4, RZ, P0, !PT ;  /* 0x80000004ff097c10 */ /* 0x000fe200087fe4ff */
[----:B0-----:R-:W-:Y:S01]  /*08a0*/  IMAD.WIDE.U32 R4, R7, R12, R4 ;  /* 0x0000000c07047225 */ /* 0x001fe200078e0004 */
[----:B------:R-:W-:-:S02]  /*08b0*/  ULDC UR4, c[0x0][0x154] ;  /* 0x0000550000047ab9 */ /* 0x000fc40000000800 */
[----:B------:R-:W0:Y:S01]  /*08c0*/  F2I.U32.TRUNC.NTZ R0, R0 ;  /* 0x0000000000007305 */ /* 0x000e22000020f000 */
[----:B------:R-:W-:Y:S02]  /*08d0*/  IMAD R6, R9, R12, RZ ;  /* 0x0000000c09067224 */ /* 0x000fe400078e02ff */
[----:B------:R-:W3:Y:S02]  /*08e0*/  LDC R3, c[0x0][0x144] ;  /* 0x00005100ff037b82 */ /* 0x000ee40000000800 */
[----:B------:R-:W-:-:S04]  /*08f0*/  IMAD R7, R7, R13, R6 ;  /* 0x0000000d07077224 */ /* 0x000fc800078e0206 */
[----:B------:R-:W-:Y:S02]  /*0900*/  IMAD.IADD R5, R5, 0x1, R7 ;  /* 0x0000000105057824 */ /* 0x000fe400078e0207 */
[----:B------:R-:W4:Y:S01]  /*0910*/  LDC R14, c[0x0][0x608] ;  /* 0x00018200ff0e7b82 */ /* 0x000f220000000800 */
[----:B------:R-:W-:Y:S02]  /*0920*/  IMAD.MOV.U32 R7, RZ, RZ, -0x1 ;  /* 0xffffffffff077424 */ /* 0x000fe400078e00ff */
[--C-:B-1----:R-:W-:Y:S02]  /*0930*/  SHF.R.U64 R12, R4, R8, R5.reuse ;  /* 0x00000008040c7219 */ /* 0x102fe40000001205 */
[----:B------:R-:W-:Y:S02]  /*0940*/  I2FP.F32.U32 R4, R10 ;  /* 0x0000000a00047245 */ /* 0x000fe40000201000 */
[----:B0-----:R-:W-:Y:S01]  /*0950*/  IADD3 R6, -R0, RZ, RZ ;  /* 0x000000ff00067210 */ /* 0x001fe20007ffe1ff */
[----:B------:R-:W0:Y:S01]  /*0960*/  LDC R18, c[0x0][0x658] ;  /* 0x00019600ff127b82 */ /* 0x000e220000000800 */
[----:B--2---:R-:W-:Y:S01]  /*0970*/  ISETP.NE.U32.AND P0, PT, R20, RZ, PT ;  /* 0x000000ff1400720c */ /* 0x004fe20003f05070 */
[----:B------:R-:W-:Y:S01]  /*0980*/  FMUL R4, R4, UR4 ;  /* 0x0000000404047c20 */ /* 0x000fe20008400000 */
[----:B------:R-:W-:-:S02]  /*0990*/  SHF.R.U32.HI R5, RZ, R8, R5 ;  /* 0x00000008ff057219 */ /* 0x000fc40000011605 */
[----:B------:R-:W-:Y:S01]  /*09a0*/  ISETP.NE.AND.EX P0, PT, R21, RZ, PT, P0 ;  /* 0x000000ff1500720c */ /* 0x000fe20003f05300 */
[----:B------:R1:W2:Y:S02]  /*09b0*/  F2I.U32.TRUNC.NTZ R11, R4 ;  /* 0x00000004000b7305 */ /* 0x0002a4000020f000 */
[----:B------:R-:W1:Y:S01]  /*09c0*/  LDC R13, c[0x0][0x148] ;  /* 0x00005200ff0d7b82 */ /* 0x000e620000000800 */
[----:B---3--:R-:W-:-:S07]  /*09d0*/  IMAD R0, R3, R6, R2 ;  /* 0x0000000603007224 */ /* 0x008fce00078e0202 */
[----:B------:R-:W3:Y:S01]  /*09e0*/  LDC R16, c[0x0][0x600] ;  /* 0x00018000ff107b82 */ /* 0x000ee20000000800 */
[-CC-:B----4-:R-:W-:Y:S02]  /*09f0*/  SHF.R.U64 R24, R12, R14.reuse, R5.reuse ;  /* 0x0000000e0c187219 */ /* 0x190fe40000001205 */
[----:B------:R-:W-:Y:S01]  /*0a00*/  SHF.R.U32.HI R3, RZ, R14, R5 ;  /* 0x0000000eff037219 */ /* 0x000fe20000011605 */
[----:B------:R-:W-:-:S04]  /*0a10*/  IMAD.MOV.U32 R5, RZ, RZ, 0x1 ;  /* 0x00000001ff057424 */ /* 0x000fc800078e00ff */
[----:B------:R-:W4:Y:S01]  /*0a20*/  LDC R17, c[0x0][0x648] ;  /* 0x00019200ff117b82 */ /* 0x000f220000000800 */
[-C--:B0-----:R-:W-:Y:S02]  /*0a30*/  SHF.L.U32 R2, R7, R18.reuse, RZ ;  /* 0x0000001207027219 */ /* 0x081fe400000006ff */
[--C-:B------:R-:W-:Y:S02]  /*0a40*/  SHF.R.U64 R14, R24, R18, R3.reuse ;  /* 0x00000012180e7219 */ /* 0x100fe40000001203 */
[----:B------:R-:W-:Y:S02]  /*0a50*/  LOP3.LUT R9, RZ, R2, RZ, 0x33, !PT ;  /* 0x00000002ff097212 */ /* 0x000fe400078e33ff */
[-C--:B------:R-:W-:Y:S01]  /*0a60*/  SHF.R.U32.HI R3, RZ, R18.reuse, R3 ;  /* 0x00000012ff037219 */ /* 0x080fe20000011603 */
[----:B------:R-:W0:Y:S01]  /*0a70*/  LDC R19, c[0x0][0x638] ;  /* 0x00018e00ff137b82 */ /* 0x000e220000000800 */
[----:B------:R-:W-:Y:S01]  /*0a80*/  SHF.L.U32 R8, R5, R18, RZ ;  /* 0x0000001205087219 */ /* 0x000fe200000006ff */
[----:B------:R-:W-:-:S06]  /*0a90*/  IMAD.MOV.U32 R2, RZ, RZ, R14 ;  /* 0x000000ffff027224 */ /* 0x000fcc00078e000e */
[----:B------:R-:W0:Y:S01]  /*0aa0*/  LDC R22, c[0x0][0x610] ;  /* 0x00018400ff167b82 */ /* 0x000e220000000800 */
[----:B-12---:R-:W-:Y:S05]  /*0ab0*/  @!P0 BRA `(.L_x_6) ;  /* 0x0000000000288947 */ /* 0x006fea0003800000 */
[----:B------:R-:W1:Y:S02]  /*0ac0*/  LDC R7, c[0x0][0x64c] ;  /* 0x00019300ff077b82 */ /* 0x000e640000000800 */
[----:B-1----:R-:W-:-:S04]  /*0ad0*/  IADD3 R7, P0, R14, R7, RZ ;  /* 0x000000070e077210 */ /* 0x002fc80007f1e0ff */
[----:B------:R-:W-:-:S05]  /*0ae0*/  IADD3.X R15, RZ, R3, RZ, P0, !PT ;  /* 0x00000003ff0f7210 */ /* 0x000fca00007fe4ff */
[----:B------:R-:W-:-:S04]  /*0af0*/  IMAD.WIDE.U32 R2, R15, R20, RZ ;  /* 0x000000140f027225 */ /* 0x000fc800078e00ff */
[----:B------:R-:W-:-:S04]  /*0b00*/  IMAD.WIDE.U32 R4, P0, R7, R21, R2 ;  /* 0x0000001507047225 */ /* 0x000fc80007800002 */
[----:B------:R-:W-:-:S04]  /*0b10*/  IMAD.WIDE.U32 R2, R7, R20, RZ ;  /* 0x0000001407027225 */ /* 0x000fc800078e00ff */
[----:B------:R-:W-:Y:S01]  /*0b20*/  IMAD.X R7, RZ, RZ, RZ, P0 ;  /* 0x000000ffff077224 */ /* 0x000fe200000e06ff */
[----:B------:R-:W-:Y:S01]  /*0b30*/  IADD3 RZ, P0, R3, R4, RZ ;  /* 0x0000000403ff7210 */ /* 0x000fe20007f1e0ff */
[----:B------:R-:W-:-:S04]  /*0b40*/  IMAD.MOV.U32 R6, RZ, RZ, R5 ;  /* 0x000000ffff067224 */ /* 0x000fc800078e0005 */
[----:B------:R-:W-:-:S08]  /*0b50*/  IMAD.WIDE.U32.X R2, R15, R21, R6, P0 ;  /* 0x000000150f027225 */ /* 0x000fd000000e0406 */
.L_x_6:
[----:B----4-:R-:W-:Y:S01]  /*0b60*/  SHF.R.U64 R2, R2, R17, R3 ;  /* 0x0000001102027219 */ /* 0x010fe20000001203 */
[----:B------:R-:W-:Y:S01]  /*0b70*/  IMAD.MOV R11, RZ, RZ, -R11 ;  /* 0x000000ffff0b7224 */ /* 0x000fe200078e0a0b */
[----:B------:R-:W-:Y:S02]  /*0b80*/  LOP3.LUT R9, R24, R9, RZ, 0xc0, !PT ;  /* 0x0000000918097212 */ /* 0x000fe400078ec0ff */
[----:B---3--:R-:W-:Y:S01]  /*0b90*/  IADD3 R3, R16, -0x1, RZ ;  /* 0xffffffff10037810 */ /* 0x008fe20007ffe0ff */
[----:B------:R-:W-:Y:S02]  /*0ba0*/  IMAD.MOV R4, RZ, RZ, -R2 ;  /* 0x000000ffff047224 */ /* 0x000fe400078e0a02 */
[----:B------:R-:W-:Y:S01]  /*0bb0*/  @P4 IMAD R0, R13, R11, R10 ;  /* 0x0000000b0d004224 */ /* 0x000fe200078e020a */
[----:B------:R-:W-:Y:S01]  /*0bc0*/  LOP3.LUT R12, R12, R3, RZ, 0xc0, !PT ;  /* 0x000000030c0c7212 */ /* 0x000fe200078ec0ff */
[----:B------:R-:W-:Y:S02]  /*0bd0*/  IMAD R9, R8, R2, R9 ;  /* 0x0000000208097224 */ /* 0x000fe400078e0209 */
[----:B0-----:R-:W-:-:S02]  /*0be0*/  IMAD R3, R4, R19, R14 ;  /* 0x0000001304037224 */ /* 0x001fc400078e020e */
[----:B------:R-:W-:Y:S02]  /*0bf0*/  IMAD R2, R9, R22, R0 ;  /* 0x0000001609027224 */ /* 0x000fe400078e0200 */
[----:B------:R-:W-:Y:S02]  /*0c00*/  IMAD R3, R3, R16, R12 ;  /* 0x0000001003037224 */ /* 0x000fe400078e020c */
[----:B------:R-:W-:-:S03]  /*0c10*/  IMAD.MOV.U32 R0, RZ, RZ, 0x1 ;  /* 0x00000001ff007424 */ /* 0x000fc600078e00ff */
[----:B------:R-:W-:Y:S02]  /*0c20*/  SEL R4, R3, R2, !P4 ;  /* 0x0000000203047207 */ /* 0x000fe40006000000 */
[----:B------:R-:W-:-:S03]  /*0c30*/  SEL R2, R2, R3, !P4 ;  /* 0x0000000302027207 */ /* 0x000fc60006000000 */
[----:B------:R0:W-:Y:S04]  /*0c40*/  STL [R1+0x478], R4 ;  /* 0x0004780401007387 */ /* 0x0001e80000100800 */
[----:B------:R0:W-:Y:S02]  /*0c50*/  STL [R1+0x47c], R2 ;  /* 0x00047c0201007387 */ /* 0x0001e40000100800 */
.L_x_4:
[----:B------:R-:W-:-:S08]  /*0c60*/  NOP ;  /* 0x0000000000007918 */ /* 0x000fd00000000000 */
[----:B------:R-:W1:Y:S02]  /*0c70*/  USETMAXREG.TRY_ALLOC.CTAPOOL UP0, 0xe8 ;  /* 0x000000e8000079c8 */ /* 0x000e640008000600 */
[----:B-1----:R-:W-:-:S13]  /*0c80*/  PLOP3.LUT P0, PT, PT, PT, UP0, 0x80, 0x0 ;  /* 0x000000000000781c */ /* 0x002fda0003f0f008 */
[----:B------:R-:W-:Y:S05]  /*0c90*/  @!P0 BRA `(.L_x_4) ;  /* 0xfffffffc00f08947 */ /* 0x000fea000383ffff */
[----:B------:R-:W-:Y:S01]  /*0ca0*/  ULDC.64 UR4, c[0x0][0x598] ;  /* 0x0001660000047ab9 */ /* 0x000fe20000000a00 */
[----:B------:R-:W-:Y:S01]  /*0cb0*/  ULDC.64 UR26, c[0x0][0x208] ;  /* 0x00008200001a7ab9 */ /* 0x000fe20000000a00 */
[----:B------:R-:W-:-:S04]  /*0cc0*/  ISETP.NE.U32.AND P0, PT, RZ, UR4, PT ;  /* 0x00000004ff007c0c */ /* 0x000fc8000bf05070 */
[----:B------:R-:W-:-:S13]  /*0cd0*/  ISETP.NE.AND.EX P0, PT, RZ, UR5, PT, P0 ;  /* 0x00000005ff007c0c */ /* 0x000fda000bf05300 */
[----:B------:R-:W-:Y:S05]  /*0ce0*/  @!P0 BRA `(.L_x_7) ;  /* 0x0000000000208947 */ /* 0x000fea0003800000 */
[----:B0-----:R-:W0:Y:S02]  /*0cf0*/  LDC.64 R2, c[0x0][0x598] ;  /* 0x00016600ff027b82 */ /* 0x001e240000000a00 */
[----:B0-----:R-:W2:Y:S02]  /*0d00*/  LDG.E.64 R2, desc[UR26][R2.64] ;  /* 0x0000001a02027981 */ /* 0x001ea4000c1e1b00 */
[----:B--2---:R-:W-:-:S04]  /*0d10*/  ISETP.NE.U32.AND P0, PT, R2, RZ, PT ;  /* 0x000000ff0200720c */ /* 0x004fc80003f05070 */
[----:B------:R-:W-:-:S13]  /*0d20*/  ISETP.NE.AND.EX P0, PT, R3, RZ, PT, P0 ;  /* 0x000000ff0300720c */ /* 0x000fda0003f05300 */
[----:B------:R-:W-:Y:S05]  /*0d30*/  @!P0 BRA `(.L_x_7) ;  /* 0x00000000000c8947 */ /* 0x000fea0003800000 */
[----:B------:R-:W2:Y:S02]  /*0d40*/  LD.E R2, desc[UR26][R2.64] ;  /* 0x0000001a02027980 */ /* 0x000ea4000c101900 */
[----:B--2---:R-:W-:Y:S01]  /*0d50*/  R2UR UR18, R2 ;  /* 0x00000000021272ca */ /* 0x004fe200000e0000 */
[----:B------:R-:W-:-:S14]  /*0d60*/  BRA `(.L_x_8) ;  /* 0x0000000000247947 */ /* 0x000fdc0003800000 */
.L_x_7:
[----:B------:R-:W-:Y:S02]  /*0d70*/  ULDC.64 UR4, c[0x0][0x588] ;  /* 0x0001620000047ab9 */ /* 0x000fe40000000a00 */
[----:B------:R-:W-:-:S04]  /*0d80*/  ISETP.NE.U32.AND P0, PT, RZ, UR4, PT ;  /* 0x00000004ff007c0c */ /* 0x000fc8000bf05070 */
[----:B------:R-:W-:-:S13]  /*0d90*/  ISETP.NE.AND.EX P0, PT, RZ, UR5, PT, P0 ;  /* 0x00000005ff007c0c */ /* 0x000fda000bf05300 */
[----:B------:R-:W-:Y:S05]  /*0da0*/  @!P0 BRA `(.L_x_9) ;  /* 0x0000000000108947 */ /* 0x000fea0003800000 */
[----:B0-----:R-:W0:Y:S02]  /*0db0*/  LDC.64 R2, c[0x0][0x588] ;  /* 0x00016200ff027b82 */ /* 0x001e240000000a00 */
[----:B0-----:R-:W2:Y:S02]  /*0dc0*/  LDG.E R2, desc[UR26][R2.64] ;  /* 0x0000001a02027981 */ /* 0x001ea4000c1e1900 */
[----:B--2---:R-:W-:Y:S01]  /*0dd0*/  R2UR UR18, R2 ;  /* 0x00000000021272ca */ /* 0x004fe200000e0000 */
[----:B------:R-:W-:-:S14]  /*0de0*/  BRA `(.L_x_8) ;  /* 0x0000000000047947 */ /* 0x000fdc0003800000 */
.L_x_9:
[----:B------:R-:W-:-:S05]  /*0df0*/  ULDC UR18, c[0x0][0x580] ;  /* 0x0001600000127ab9 */ /* 0x000fca0000000800 */
.L_x_8:
[----:B------:R-:W-:Y:S02]  /*0e00*/  ULDC.64 UR4, c[0x0][0x5a0] ;  /* 0x0001680000047ab9 */ /* 0x000fe40000000a00 */
        /* <DEDUP_REMOVED lines=11> */
.L_x_10:
        /* <DEDUP_REMOVED lines=8> */
.L_x_12:
[----:B------:R-:W-:-:S05]  /*0f40*/  ULDC UR17, c[0x0][0x584] ;  /* 0x0001610000117ab9 */ /* 0x000fca0000000800 */
.L_x_11:
[----:B------:R-:W-:-:S13]  /*0f50*/  LOP3.LUT P0, RZ, R0, 0xff, RZ, 0xc0, !PT ;  /* 0x000000ff00ff7812 */ /* 0x000fda000780c0ff */
[----:B------:R-:W-:Y:S05]  /*0f60*/  @!P0 EXIT ;  /* 0x000000000000894d */ /* 0x000fea0003800000 */
[----:B------:R-:W-:Y:S01]  /*0f70*/  ULDC UR4, c[0x0][0x28c] ;  /* 0x0000a30000047ab9 */ /* 0x000fe20000000800 */
[----:B------:R-:W-:Y:S02]  /*0f80*/  ULOP3.LUT UR8, UR7, 0x1, URZ, 0xfc, !UPT ;  /* 0x0000000107087892 */ /* 0x000fe4000f8efc3f */
[----:B------:R-:W-:-:S04]  /*0f90*/  UIADD3 UR4, UR4, 0xff, URZ ;  /* 0x000000ff04047890 */ /* 0x000fc8000fffe03f */
[----:B------:R-:W-:-:S04]  /*0fa0*/  USHF.R.S32.HI UR5, URZ, 0x1f, UR4 ;  /* 0x0000001f3f057899 */ /* 0x000fc80008011404 */
[----:B------:R-:W-:-:S03]  /*0fb0*/  ULEA.HI UR5, UR5, UR4, URZ, 0x8 ;  /* 0x0000000405057291 */ /* 0x000fc6000f8f403f */
[----:B------:R-:W-:Y:S01]  /*0fc0*/  UMOV UR4, URZ ;  /* 0x0000003f00047c82 */ /* 0x000fe20008000000 */
[----:B------:R-:W-:-:S03]  /*0fd0*/  USHF.R.S32.HI UR9, URZ, 0x8, UR5 ;  /* 0x000000083f097899 */ /* 0x000fc60008011405 */
[----:B------:R-:W-:-:S09]  /*0fe0*/  UMOV UR5, URZ ;  /* 0x0000003f00057c82 */ /* 0x000fd20008000000 */
.L_x_549:
[----:B------:R-:W-:Y:S01]  /*0ff0*/  STL [R1+0x46c], RZ ;  /* 0x00046cff01007387 */ /* 0x000fe20000100800 */
[----:B-1----:R-:W1:Y:S01]  /*1000*/  S2UR UR14, SR_CgaCtaId ;  /* 0x00000000000e79c3 */ /* 0x002e620000008800 */
[----:B------:R-:W-:Y:S01]  /*1010*/  UMOV UR13, 0x400 ;  /* 0x00000400000d7882 */ /* 0x000fe20000000000 */
[----:B------:R-:W-:Y:S01]  /*1020*/  UMOV UR6, URZ ;  /* 0x0000003f00067c82 */ /* 0x000fe20008000000 */
[----:B------:R-:W-:Y:S01]  /*1030*/  STL [R1+0x468], RZ ;  /* 0x000468ff01007387 */ /* 0x000fe20000100800 */
[----:B------:R-:W-:Y:S01]  /*1040*/  UMOV UR20, URZ ;  /* 0x0000003f00147c82 */ /* 0x000fe20008000000 */
[----:B------:R-:W-:Y:S01]  /*1050*/  UMOV UR21, URZ ;  /* 0x0000003f00157c82 */ /* 0x000fe20008000000 */
[----:B------:R-:W-:Y:S01]  /*1060*/  UMOV UR12, UR5 ;  /* 0x00000005000c7c82 */ /* 0x000fe20008000000 */
[----:B------:R-:W-:Y:S01]  /*1070*/  STL [R1+0x464], RZ ;  /* 0x000464ff01007387 */ /* 0x000fe20000100800 */
[----:B0-----:R-:W0:Y:S01]  /*1080*/  LDC R2, c[0x0][0x28c] ;  /* 0x0000a300ff027b82 */ /* 0x001e220000000800 */
[----:B------:R-:W-:Y:S01]  /*1090*/  UMOV UR15, UR4 ;  /* 0x00000004000f7c82 */ /* 0x000fe20008000000 */
[----:B------:R-:W-:Y:S01]  /*10a0*/  CS2R R228, SRZ ;  /* 0x0000000000e47805 */ /* 0x000fe2000001ff00 */
[----:B------:R-:W-:Y:S01]  /*10b0*/  STL [R1+0x460], RZ ;  /* 0x000460ff01007387 */ /* 0x000fe20000100800 */
[----:B------:R-:W-:-:S02]  /*10c0*/  CS2R R226, SRZ ;  /* 0x0000000000e27805 */ /* 0x000fc4000001ff00 */
[----:B------:R-:W-:Y:S02]  /*10d0*/  CS2R R224, SRZ ;  /* 0x0000000000e07805 */ /* 0x000fe4000001ff00 */
[----:B------:R-:W-:Y:S01]  /*10e0*/  CS2R R222, SRZ ;  /* 0x0000000000de7805 */ /* 0x000fe2000001ff00 */
[----:B------:R-:W-:Y:S01]  /*10f0*/  STL [R1+0x45c], RZ ;  /* 0x00045cff01007387 */ /* 0x000fe20000100800 */
[----:B------:R-:W-:Y:S02]  /*1100*/  CS2R R220, SRZ ;  /* 0x0000000000dc7805 */ /* 0x000fe4000001ff00 */
[----:B------:R-:W-:Y:S02]  /*1110*/  CS2R R218, SRZ ;  /* 0x0000000000da7805 */ /* 0x000fe4000001ff00 */
[----:B------:R-:W-:Y:S01]  /*1120*/  CS2R R216, SRZ ;  /* 0x0000000000d87805 */ /* 0x000fe2000001ff00 */
[----:B------:R-:W-:Y:S01]  /*1130*/  STL [R1+0x458], RZ ;  /* 0x000458ff01007387 */ /* 0x000fe20000100800 */
[----:B------:R-:W-:-:S02]  /*1140*/  CS2R R214, SRZ ;  /* 0x0000000000d67805 */ /* 0x000fc4000001ff00 */
[----:B------:R-:W-:Y:S02]  /*1150*/  CS2R R212, SRZ ;  /* 0x0000000000d47805 */ /* 0x000fe4000001ff00 */
[----:B------:R-:W-:Y:S01]  /*1160*/  CS2R R210, SRZ ;  /* 0x0000000000d27805 */ /* 0x000fe2000001ff00 */
[----:B------:R-:W-:Y:S01]  /*1170*/  STL [R1+0x454], RZ ;  /* 0x000454ff01007387 */ /* 0x000fe20000100800 */
[----:B-1----:R-:W-:Y:S01]  /*1180*/  ULEA UR13, UR14, UR13, 0x18 ;  /* 0x0000000d0e0d7291 */ /* 0x002fe2000f8ec03f */
[----:B------:R-:W-:Y:S02]  /*1190*/  CS2R R208, SRZ ;  /* 0x0000000000d07805 */ /* 0x000fe4000001ff00 */
[----:B------:R-:W-:Y:S01]  /*11a0*/  CS2R R206, SRZ ;  /* 0x0000000000ce7805 */ /* 0x000fe2000001ff00 */
[----:B------:R-:W-:Y:S01]  /*11b0*/  STL [R1+0x450], RZ ;  /* 0x000450ff01007387 */ /* 0x000fe20000100800 */
[----:B------:R-:W-:Y:S02]  /*11c0*/  CS2R R204, SRZ ;  /* 0x0000000000cc7805 */ /* 0x000fe4000001ff00 */
[----:B------:R-:W-:-:S02]  /*11d0*/  CS2R R202, SRZ ;  /* 0x0000000000ca7805 */ /* 0x000fc4000001ff00 */
[----:B------:R-:W-:Y:S01]  /*11e0*/  CS2R R200, SRZ ;  /* 0x0000000000c87805 */ /* 0x000fe2000001ff00 */
[----:B------:R-:W-:Y:S01]  /*11f0*/  STL [R1+0x44c], RZ ;  /* 0x00044cff01007387 */ /* 0x000fe20000100800 */
[----:B0-----:R-:W-:Y:S02]  /*1200*/  ISETP.GE.AND P0, PT, R2, 0x1, PT ;  /* 0x000000010200780c */ /* 0x001fe40003f06270 */
[----:B------:R-:W-:Y:S02]  /*1210*/  CS2R R198, SRZ ;  /* 0x0000000000c67805 */ /* 0x000fe4000001ff00 */
[----:B------:R-:W-:Y:S01]  /*1220*/  CS2R R196, SRZ ;  /* 0x0000000000c47805 */ /* 0x000fe2000001ff00 */
[----:B------:R-:W-:Y:S01]  /*1230*/  STL [R1+0x448], RZ ;  /* 0x000448ff01007387 */ /* 0x000fe20000100800 */
[----:B------:R-:W-:Y:S02]  /*1240*/  CS2R R194, SRZ ;  /* 0x0000000000c27805 */ /* 0x000fe4000001ff00 */
[----:B------:R-:W-:-:S02]  /*1250*/  CS2R R192, SRZ ;  /* 0x0000000000c07805 */ /* 0x000fc4000001ff00 */
[----:B------:R-:W-:Y:S01]  /*1260*/  CS2R R190, SRZ ;  /* 0x0000000000be7805 */ /* 0x000fe2000001ff00 */
[----:B------:R-:W-:Y:S01]  /*1270*/  STL [R1+0x444], RZ ;  /* 0x000444ff01007387 */ /* 0x000fe20000100800 */
[----:B------:R-:W-:Y:S02]  /*1280*/  CS2R R188, SRZ ;  /* 0x0000000000bc7805 */ /* 0x000fe4000001ff00 */
        /* <DEDUP_REMOVED lines=123> */
[----:B------:R-:W-:-:S03]  /*1a40*/  CS2R R150, SRZ ;  /* 0x0000000000967805 */ /* 0x000fc6000001ff00 */
[----:B------:R-:W-:Y:S04]  /*1a50*/  STL [R1+0x3c4], RZ ;  /* 0x0003c4ff01007387 */ /* 0x000fe80000100800 */
        /* <DEDUP_REMOVED lines=113> */
[----:B------:R-:W-:Y:S04]  /*2170*/  STL [R1], RZ ;  /* 0x000000ff01007387 */ /* 0x000fe80000100800 */
        /* <DEDUP_REMOVED lines=39> */
[----:B------:R-:W-:Y:S01]  /*23f0*/  STL [R1+0xa0], RZ ;  /* 0x0000a0ff01007387 */ /* 0x000fe20000100800 */
[----:B------:R-:W0:Y:S03]  /*2400*/  S2R R0, SR_TID.X ;  /* 0x0000000000007919 */ /* 0x000e260000002100 */
        /* <DEDUP_REMOVED lines=8> */
[----:B0-----:R-:W-:-:S03]  /*2490*/  LOP3.LUT R0, R0, 0x80, RZ, 0xc0, !PT ;  /* 0x0000008000007812 */ /* 0x001fc600078ec0ff */
[----:B------:R-:W-:Y:S01]  /*24a0*/  STL [R1+0xc4], RZ ;  /* 0x0000c4ff01007387 */ /* 0x000fe20000100800 */
[----:B------:R-:W-:-:S03]  /*24b0*/  SHF.R.U32.HI R0, RZ, 0x7, R0 ;  /* 0x00000007ff007819 */ /* 0x000fc60000011600 */
        /* <DEDUP_REMOVED lines=33> */
[----:B------:R-:W0:Y:S04]  /*26d0*/  SHFL.IDX PT, R0, R0, RZ, 0x1f ;  /* 0x00001fff00007589 */ /* 0x000e2800000e0000 */
[----:B------:R1:W-:Y:S04]  /*26e0*/  STL [R1+0x14c], RZ ;  /* 0x00014cff01007387 */ /* 0x0003e80000100800 */
[----:B------:R1:W-:Y:S04]  /*26f0*/  STL [R1+0x150], RZ ;  /* 0x000150ff01007387 */ /* 0x0003e80000100800 */
[----:B------:R1:W-:Y:S04]  /*2700*/  STL [R1+0x154], RZ ;  /* 0x000154ff01007387 */ /* 0x0003e80000100800 */
[----:B------:R1:W-:Y:S04]  /*2710*/  STL [R1+0x158], RZ ;  /* 0x000158ff01007387 */ /* 0x0003e80000100800 */
[----:B------:R1:W-:Y:S04]  /*2720*/  STL [R1+0x15c], RZ ;  /* 0x00015cff01007387 */ /* 0x0003e80000100800 */
[----:B------:R1:W-:Y:S01]  /*2730*/  STL [R1+0x160], RZ ;  /* 0x000160ff01007387 */ /* 0x0003e20000100800 */
[----:B0-----:R-:W-:-:S03]  /*2740*/  R2UR UR10, R0 ;  /* 0x00000000000a72ca */ /* 0x001fc600000e0000 */
[----:B------:R1:W-:Y:S04]  /*2750*/  STL [R1+0x164], RZ ;  /* 0x000164ff01007387 */ /* 0x0003e80000100800 */
[----:B------:R1:W-:Y:S04]  /*2760*/  STL [R1+0x168], RZ ;  /* 0x000168ff01007387 */ /* 0x0003e80000100800 */
[----:B------:R1:W-:Y:S02]  /*2770*/  STL [R1+0x16c], RZ ;  /* 0x00016cff01007387 */ /* 0x0003e40000100800 */
[----:B------:R-:W-:-:S02]  /*2780*/  ULEA.HI UR11, UR10, UR10, URZ, 0x1 ;  /* 0x0000000a0a0b7291 */ /* 0x000fc4000f8f083f */
[----:B------:R1:W-:Y:S02]  /*2790*/  STL [R1+0x170], RZ ;  /* 0x000170ff01007387 */ /* 0x0003e40000100800 */
[----:B------:R-:W-:Y:S02]  /*27a0*/  ULOP3.LUT UR11, UR11, 0x7fffe, URZ, 0xc0, !UPT ;  /* 0x0007fffe0b0b7892 */ /* 0x000fe4000f8ec03f */
[----:B------:R1:W-:Y:S02]  /*27b0*/  STL [R1+0x174], RZ ;  /* 0x000174ff01007387 */ /* 0x0003e40000100800 */
[----:B------:R-:W-:Y:S02]  /*27c0*/  UIADD3 UR11, UR10, -UR11, URZ ;  /* 0x8000000b0a0b7290 */ /* 0x000fe4000fffe03f */
[----:B------:R1:W-:Y:S02]  /*27d0*/  STL [R1+0x178], RZ ;  /* 0x000178ff01007387 */ /* 0x0003e40000100800 */
[----:B------:R-:W-:-:S02]  /*27e0*/  ULEA UR11, UR11, UR13, 0xd ;  /* 0x0000000d0b0b7291 */ /* 0x000fc4000f8e683f */
[----:B------:R1:W-:Y:S02]  /*27f0*/  STL [R1+0x17c], RZ ;  /* 0x00017cff01007387 */ /* 0x0003e40000100800 */
[----:B------:R-:W-:Y:S02]  /*2800*/  UIADD3 UR11, UR11, 0x100, URZ ;  /* 0x000001000b0b7890 */ /* 0x000fe4000fffe03f */
[----:B------:R1:W-:Y:S02]  /*2810*/  STL [R1+0x180], RZ ;  /* 0x000180ff01007387 */ /* 0x0003e40000100800 */
[----:B------:R-:W-:Y:S02]  /*2820*/  USHF.R.U32.HI UR11, URZ, 0x4, UR11 ;  /* 0x000000043f0b7899 */ /* 0x000fe4000801160b */
[----:B------:R1:W-:Y:S02]  /*2830*/  STL [R1+0x184], RZ ;  /* 0x000184ff01007387 */ /* 0x0003e40000100800 */
[----:B------:R-:W-:-:S02]  /*2840*/  ULOP3.LUT UR14, UR11, 0x3fff, URZ, 0xc0, !UPT ;  /* 0x00003fff0b0e7892 */ /* 0x000fc4000f8ec03f */
[----:B------:R1:W-:Y:S04]  /*2850*/  STL [R1+0x188], RZ ;  /* 0x000188ff01007387 */ /* 0x0003e80000100800 */
        /* <DEDUP_REMOVED lines=28> */
[----:B------:R1:W-:Y:S01]  /*2a20*/  STL [R1+0x1fc], RZ ;  /* 0x0001fcff01007387 */ /* 0x0003e20000100800 */
[----:B------:R-:W-:Y:S05]  /*2a30*/  @!P0 BRA `(.L_x_13) ;  /* 0x000000a400b08947 */ /* 0x000fea0003800000 */
[----:B------:R-:W-:-:S06]  /*2a40*/  UISETP.NE.AND UP0, UPT, UR8, 0x3, UPT ;  /* 0x000000030800788c */ /* 0x000fcc000bf05270 */
[----:B------:R-:W-:-:S13]  /*2a50*/  PLOP3.LUT P1, PT, PT, PT, UP0, 0x80, 0x0 ;  /* 0x000000000000781c */ /* 0x000fda0003f2f008 */
[----:B------:R-:W-:Y:S05]  /*2a60*/  @!P1 BRA `(.L_x_14) ;  /* 0x0000000000049947 */ /* 0x000fea0003800000 */
[----:B------:R-:W-:Y:S01]  /*2a70*/  BPT.TRAP 0x1 ;  /* 0x000000040000795c */ /* 0x000fe20000300000 */
.L_x_14:
[----:B------:R-:W-:Y:S01]  /*2a80*/  ULEA UR6, UR5, UR13, 0x3 ;  /* 0x0000000d05067291 */ /* 0x000fe2000f8e183f */
[----:B------:R-:W-:-:S05]  /*2a90*/  IMAD.U32 R0, RZ, RZ, UR4 ;  /* 0x00000004ff007e24 */ /* 0x000fca000f8e00ff */
[----:B------:R-:W-:-:S04]  /*2aa0*/  SHF.L.U32 R0, R0, 0x1f, RZ ;  /* 0x0000001f00007819 */ /* 0x000fc800000006ff */
[----:B------:R0:W2:Y:S01]  /*2ab0*/  SYNCS.PHASECHK.TRANS64.TRYWAIT P0, [UR6], R0 ;  /* 0x00000000ff0075a7 */ /* 0x0000a20008000146 */
[----:B------:R-:W-:Y:S05]  /*2ac0*/  @!P1 BRA `(.L_x_15) ;  /* 0x0000000000049947 */ /* 0x000fea0003800000 */
[----:B------:R-:W-:Y:S01]  /*2ad0*/  BPT.TRAP 0x1 ;  /* 0x000000040000795c */ /* 0x000fe20000300000 */
.L_x_15:
[----:B--2---:R-:W-:Y:S05]  /*2ae0*/  @P0 BRA `(.L_x_16) ;  /* 0x0000000000080947 */ /* 0x004fea0003800000 */
[----:B------:R-:W2:Y:S02]  /*2af0*/  SYNCS.PHASECHK.TRANS64.TRYWAIT P0, [UR6], R0 ;  /* 0x00000000ff0075a7 */ /* 0x000ea40008000146 */
[----:B--2---:R-:W-:Y:S05]  /*2b00*/  @!P0 BRA `(.L_x_17) ;  /* 0x0000030400608947 */ /* 0x004fea0003800000 */
.L_x_16:
[----:B------:R-:W-:Y:S01]  /*2b10*/  UIADD3 UR6, UR13, 0x18100, URZ ;  /* 0x000181000d067890 */ /* 0x000fe2000fffe03f */
[----:B------:R-:W-:Y:S01]  /*2b20*/  WARPGROUP.ARRIVE ;  /* 0x00000000000079c5 */ /* 0x000fe20000000000 */
[----:B------:R-:W-:Y:S02]  /*2b30*/  ULOP3.LUT UR10, UR14, 0x10000, URZ, 0xfc, !UPT ;  /* 0x000100000e0a7892 */ /* 0x000fe4000f8efc3f */
[----:B------:R-:W-:Y:S02]  /*2b40*/  USHF.R.U32.HI UR6, URZ, 0x4, UR6 ;  /* 0x000000043f067899 */ /* 0x000fe40008011606 */
[----:B------:R-:W-:Y:S02]  /*2b50*/  UIMAD UR10, UR5, 0xc00, UR10 ;  /* 0x00000c00050a78a4 */ /* 0x000fe4000f8e020a */
[----:B------:R-:W-:Y:S01]  /*2b60*/  ULOP3.LUT UR6, UR6, 0x3fff, URZ, 0xc0, !UPT ;  /* 0x00003fff06067892 */ /* 0x000fe2000f8ec03f */
[----:B------:R-:W-:Y:S01]  /*2b70*/  UMOV UR21, 0x40000040 ;  /* 0x4000004000157882 */ /* 0x000fe20000000000 */
[----:B------:R-:W-:-:S02]  /*2b80*/  UMOV UR23, 0x40000040 ;  /* 0x4000004000177882 */ /* 0x000fc40000000000 */
[----:B------:R-:W-:Y:S01]  /*2b90*/  ULOP3.LUT UR6, UR6, 0x10000, URZ, 0xfc, !UPT ;  /* 0x0001000006067892 */ /* 0x000fe2000f8efc3f */
[----:B------:R-:W-:-:S03]  /*2ba0*/  UMOV UR20, UR10 ;  /* 0x0000000a00147c82 */ /* 0x000fc60008000000 */
[----:B------:R-:W-:-:S07]  /*2bb0*/  ULEA UR12, UR5, UR6, 0xc ;  /* 0x00000006050c7291 */ /* 0x000fce000f8e603f */
[----:B------:R-:W-:Y:S02]  /*2bc0*/  UMOV UR22, UR12 ;  /* 0x0000000c00167c82 */ /* 0x000fe40008000000 */
[----:B------:R-:W-:Y:S01]  /*2bd0*/  QGMMA.64x256x32.F32.E4M3.E4M3 R24, gdesc[UR20], RZ, !UPT, gsb0 ;  /* 0x03e00000141879f3 */ /* 0x000fe2000c0008ff */
[----:B------:R-:W-:Y:S01]  /*2be0*/  UIADD3 UR20, UR10, 0x400, URZ ;  /* 0x000004000a147890 */ /* 0x000fe2000fffe03f */
[----:B------:R-:W-:Y:S01]  /*2bf0*/  UMOV UR21, 0x40000040 ;  /* 0x4000004000157882 */ /* 0x000fe20000000000 */
[----:B------:R-:W-:Y:S02]  /*2c00*/  WARPGROUP.DEPBAR.LE gsb0, 0x0 ;  /* 0x00008000000079c5 */ /* 0x000fe40000010000 */
[----:B------:R-:W-:Y:S04]  /*2c10*/  STL.64 [R1], R24 ;  /* 0x0000001801007387 */ /* 0x000fe80000100a00 */
[----:B------:R-:W-:Y:S04]  /*2c20*/  STL.64 [R1+0x8], R26 ;  /* 0x0000081a01007387 */ /* 0x000fe80000100a00 */
        /* <DEDUP_REMOVED lines=61> */
[----:B------:R3:W-:Y:S02]  /*3000*/  STL.64 [R1+0x1f8], R150 ;  /* 0x0001f89601007387 */ /* 0x0007e40000100a00 */
[----:B---3--:R-:W-:-:S06]  /*3010*/  WARPGROUP.ARRIVE ;  /* 0x00000000000079c5 */ /* 0x008fcc0000000000 */
[----:B------:R-:W-:Y:S03]  /*3020*/  QGMMA.64x256x32.F32.E4M3.E4M3 R24, gdesc[UR20], RZ, !UPT, gsb0 ;  /* 0x03e00000141879f3 */ /* 0x000fe6000c0008ff */
[----:B------:R-:W-:Y:S02]  /*3030*/  WARPGROUP.DEPBAR.LE gsb0, 0x0 ;  /* 0x00008000000079c5 */ /* 0x000fe40000010000 */
        /* <DEDUP_REMOVED lines=63> */
[----:B------:R3:W-:Y:S04]  /*3430*/  STL.64 [R1+0xbc8], R24 ;  /* 0x000bc81801007387 */ /* 0x0007e80000100a00 */
[----:B---3--:R-:W3:Y:S04]  /*3440*/  LDL.LU.64 R24, [R1] ;  /* 0x0000000001187983 */ /* 0x008ee80000300a00 */
[----:B------:R-:W3:Y:S04]  /*3450*/  LDL.LU.64 R26, [R1+0x8] ;  /* 0x00000800011a7983 */ /* 0x000ee80000300a00 */
        /* <DEDUP_REMOVED lines=61> */
[----:B------:R-:W3:Y:S01]  /*3830*/  LDL.LU.64 R150, [R1+0x1f8] ;  /* 0x0001f80001967983 */ /* 0x000ee20000300a00 */
[----:B------:R-:W-:-:S02]  /*3840*/  UIADD3 UR20, UR10, 0x2, URZ ;  /* 0x000000020a147890 */ /* 0x000fc4000fffe03f */
[----:B------:R-:W-:Y:S01]  /*3850*/  UIADD3 UR22, UR12, 0x2, URZ ;  /* 0x000000020c167890 */ /* 0x000fe2000fffe03f */
[----:B------:R-:W-:Y:S01]  /*3860*/  UMOV UR21, 0x40000040 ;  /* 0x4000004000157882 */ /* 0x000fe20000000000 */
[----:B------:R-:W-:Y:S01]  /*3870*/  UMOV UR23, 0x40000040 ;  /* 0x4000004000177882 */ /* 0x000fe20000000000 */
[----:B---3--:R-:W-:-:S06]  /*3880*/  WARPGROUP.ARRIVE ;  /* 0x00000000000079c5 */ /* 0x008fcc0000000000 */
[----:B------:R-:W-:Y:S03]  /*3890*/  QGMMA.64x256x32.F32.E4M3.E4M3 R24, gdesc[UR20], R24, gsb0 ;  /* 0x03e00000141879f3 */ /* 0x000fe60008000818 */
[----:B------:R-:W-:Y:S02]  /*38a0*/  WARPGROUP.DEPBAR.LE gsb0, 0x0 ;  /* 0x00008000000079c5 */ /* 0x000fe40000010000 */
[----:B------:R-:W-:Y:S01]  /*38b0*/  STL.64 [R1], R24 ;  /* 0x0000001801007387 */ /* 0x000fe20000100a00 */
[----:B------:R-:W-:Y:S01]  /*38c0*/  IMAD.MOV.U32 R2, RZ, RZ, R150 ;  /* 0x000000ffff027224 */ /* 0x000fe200078e0096 */
[----:B--2---:R-:W-:Y:S01]  /*38d0*/  MOV R3, R149 ;  /* 0x0000009500037202 */ /* 0x004fe20000000f00 */
[----:B0-----:R-:W-:Y:S01]  /*38e0*/  IMAD.MOV.U32 R0, RZ, RZ, R151 ;  /* 0x000000ffff007224 */ /* 0x001fe200078e0097 */
[----:B------:R-:W-:Y:S01]  /*38f0*/  STL.64 [R1+0x8], R26 ;  /* 0x0000081a01007387 */ /* 0x000fe20000100a00 */
[----:B------:R-:W-:Y:S01]  /*3900*/  IMAD.MOV.U32 R4, RZ, RZ, R148 ;  /* 0x000000ffff047224 */ /* 0x000fe200078e0094 */
[----:B------:R-:W-:Y:S01]  /*3910*/  MOV R7, R145 ;  /* 0x0000009100077202 */ /* 0x000fe20000000f00 */
[----:B------:R-:W-:Y:S01]  /*3920*/  IMAD.MOV.U32 R6, RZ, RZ, R146 ;  /* 0x000000ffff067224 */ /* 0x000fe200078e0092 */
        /* <DEDUP_REMOVED lines=48> */
[----:B------:R0:W-:Y:S01]  /*3c30*/  STL [R1+0x70], R52 ;  /* 0x0000703401007387 */ /* 0x0001e20000100800 */
[----:B------:R-:W-:Y:S01]  /*3c40*/  IMAD.MOV.U32 R191, RZ, RZ, R115 ;  /* 0x000000ffffbf7224 */ /* 0x000fe200078e0073 */
[----:B------:R-:W-:Y:S01]  /*3c50*/  MOV R169, R93 ;  /* 0x0000005d00a97202 */ /* 0x000fe20000000f00 */
[----:B------:R-:W-:Y:S01]  /*3c60*/  IMAD.MOV.U32 R188, RZ, RZ, R112 ;  /* 0x000000ffffbc7224 */ /* 0x000fe200078e0070 */
[----:B------:R-:W2:Y:S01]  /*3c70*/  LDL.LU.64 R150, [R1+0xdc0] ;  /* 0x000dc00001967983 */ /* 0x000ea20000300a00 */
        /* <DEDUP_REMOVED lines=40> */
[----:B------:R-:W-:-:S02]  /*3f00*/  IMAD.MOV.U32 R160, RZ, RZ, R84 ;  /* 0x000000ffffa07224 */ /* 0x000fc400078e0054 */
[----:B------:R-:W-:Y:S01]  /*3f10*/  IMAD.MOV.U32 R158, RZ, RZ, R82 ;  /* 0x000000ffff9e7224 */ /* 0x000fe200078e0052 */
[----:B------:R-:W2:Y:S01]  /*3f20*/  LDL.LU.64 R128, [R1+0xd68] ;  /* 0x000d680001807983 */ /* 0x000ea20000300a00 */
[----:B------:R-:W-:Y:S02]  /*3f30*/  IMAD.MOV.U32 R159, RZ, RZ, R83 ;  /* 0x000000ffff9f7224 */ /* 0x000fe400078e0053 */
[----:B------:R-:W-:Y:S01]  /*3f40*/  IMAD.MOV.U32 R156, RZ, RZ, R80 ;  /* 0x000000ffff9c7224 */ /* 0x000fe200078e0050 */
[----:B------:R-:W2:Y:S01]  /*3f50*/  LDL.LU.64 R126, [R1+0xd60] ;  /* 0x000d6000017e7983 */ /* 0x000ea20000300a00 */
[----:B------:R-:W-:Y:S02]  /*3f60*/  IMAD.MOV.U32 R154, RZ, RZ, R78 ;  /* 0x000000ffff9a7224 */ /* 0x000fe400078e004e */
        /* <DEDUP_REMOVED lines=28> */
[----:B------:R-:W2:Y:S04]  /*4130*/  LDL.LU.64 R106, [R1+0xd10] ;  /* 0x000d1000016a7983 */ /* 0x000ea80000300a00 */
        /* <DEDUP_REMOVED lines=26> */
[----:B0-----:R-:W2:Y:S04]  /*42e0*/  LDL.LU.64 R52, [R1+0xc38] ;  /* 0x000c380001347983 */ /* 0x001ea80000300a00 */
        /* <DEDUP_REMOVED lines=13> */
[----:B------:R-:W2:Y:S01]  /*43c0*/  LDL.LU.64 R24, [R1+0xbc8] ;  /* 0x000bc80001187983 */ /* 0x000ea20000300a00 */
[----:B------:R-:W-:Y:S01]  /*43d0*/  UIADD3 UR20, UR10, 0x402, URZ ;  /* 0x000004020a147890 */ /* 0x000fe2000fffe03f */
[----:B------:R-:W-:Y:S01]  /*43e0*/  UMOV UR21, 0x40000040 ;  /* 0x4000004000157882 */ /* 0x000fe20000000000 */
[----:B--2---:R-:W-:-:S07]  /*43f0*/  WARPGROUP.ARRIVE ;  /* 0x00000000000079c5 */ /* 0x004fce0000000000 */
[----:B------:R-:W-:Y:S03]  /*4400*/  QGMMA.64x256x32.F32.E4M3.E4M3 R24, gdesc[UR20], R24, gsb0 ;  /* 0x03e00000141879f3 */ /* 0x000fe60008000818 */
        /* <DEDUP_REMOVED lines=27> */
[----:B0-----:R-:W2:Y:S04]  /*45c0*/  LDL.LU R100, [R1] ;  /* 0x0000000001647983 */ /* 0x001ea80000300800 */
[----:B------:R-:W2:Y:S04]  /*45d0*/  LDL.LU R101, [R1+0x4] ;  /* 0x0000040001657983 */ /* 0x000ea80000300800 */
        /* <DEDUP_REMOVED lines=26> */
[----:B------:R-:W2:Y:S01]  /*4780*/  LDL.LU R128, [R1+0x70] ;  /* 0x0000700001807983 */ /* 0x000ea20000300800 */
[----:B------:R-:W-:Y:S01]  /*4790*/  IMAD.MOV.U32 R129, RZ, RZ, R227 ;  /* 0x000000ffff817224 */ /* 0x000fe200078e00e3 */
[----:B------:R-:W-:Y:S01]  /*47a0*/  MOV R130, R226 ;  /* 0x000000e200827202 */ /* 0x000fe20000000f00 */
        /* <DEDUP_REMOVED lines=18> */
[----:B------:R-:W-:-:S02]  /*48d0*/  IMAD.MOV.U32 R143, RZ, RZ, R213 ;  /* 0x000000ffff8f7224 */ /* 0x000fc400078e00d5 */
[----:B------:R-:W-:Y:S02]  /*48e0*/  IMAD.MOV.U32 R144, RZ, RZ, R212 ;  /* 0x000000ffff907224 */ /* 0x000fe400078e00d4 */
[----:B------:R-:W-:Y:S01]  /*48f0*/  IMAD.MOV.U32 R145, RZ, RZ, R211 ;  /* 0x000000ffff917224 */ /* 0x000fe200078e00d3 */
[----:B------:R-:W-:Y:S01]  /*4900*/  MOV R211, R17 ;  /* 0x0000001100d37202 */ /* 0x000fe20000000f00 */
[----:B------:R-:W-:Y:S02]  /*4910*/  IMAD.MOV.U32 R147, RZ, RZ, R209 ;  /* 0x000000ffff937224 */ /* 0x000fe400078e00d1 */
[----:B------:R-:W-:Y:S02]  /*4920*/  IMAD.MOV.U32 R148, RZ, RZ, R208 ;  /* 0x000000ffff947224 */ /* 0x000fe400078e00d0 */
[----:B------:R-:W-:Y:S01]  /*4930*/  IMAD.MOV.U32 R149, RZ, RZ, R207 ;  /* 0x000000ffff957224 */ /* 0x000fe200078e00cf */
[----:B------:R-:W-:Y:S01]  /*4940*/  MOV R207, R21 ;  /* 0x0000001500cf7202 */ /* 0x000fe20000000f00 */
[----:B------:R-:W-:-:S02]  /*4950*/  IMAD.MOV.U32 R151, RZ, RZ, R205 ;  /* 0x000000ffff977224 */ /* 0x000fc400078e00cd */
[----:B------:R-:W-:Y:S02]  /*4960*/  IMAD.MOV.U32 R205, RZ, RZ, R23 ;  /* 0x000000ffffcd7224 */ /* 0x000fe400078e0017 */
[----:B------:R-:W-:Y:S02]  /*4970*/  IMAD.MOV.U32 R206, RZ, RZ, R22 ;  /* 0x000000ffffce7224 */ /* 0x000fe400078e0016 */
[----:B------:R-:W-:Y:S02]  /*4980*/  IMAD.MOV.U32 R208, RZ, RZ, R20 ;  /* 0x000000ffffd07224 */ /* 0x000fe400078e0014 */
[----:B------:R-:W-:Y:S02]  /*4990*/  IMAD.MOV.U32 R209, RZ, RZ, R19 ;  /* 0x000000ffffd17224 */ /* 0x000fe400078e0013 */
[----:B------:R-:W-:Y:S02]  /*49a0*/  IMAD.MOV.U32 R210, RZ, RZ, R18 ;  /* 0x000000ffffd27224 */ /* 0x000fe400078e0012 */
        /* <DEDUP_REMOVED lines=11> */
[----:B------:R-:W-:Y:S01]  /*4a60*/  IMAD.MOV.U32 R226, RZ, RZ, R2 ;  /* 0x000000ffffe27224 */ /* 0x000fe200078e0002 */
[----:B------:R-:W-:Y:S02]  /*4a70*/  UIADD3 UR20, UR10, 0x4, URZ ;  /* 0x000000040a147890 */ /* 0x000fe4000fffe03f */
[----:B------:R-:W-:Y:S01]  /*4a80*/  UIADD3 UR22, UR12, 0x4, URZ ;  /* 0x000000040c167890 */ /* 0x000fe2000fffe03f */
[----:B------:R-:W-:Y:S01]  /*4a90*/  UMOV UR21, 0x40000040 ;  /* 0x4000004000157882 */ /* 0x000fe20000000000 */
[----:B------:R-:W-:Y:S01]  /*4aa0*/  UMOV UR23, 0x40000040 ;  /* 0x4000004000177882 */ /* 0x000fe20000000000 */
[----:B--2---:R-:W-:-:S06]  /*4ab0*/  WARPGROUP.ARRIVE ;  /* 0x00000000000079c5 */ /* 0x004fcc0000000000 */
[----:B------:R-:W-:Y:S03]  /*4ac0*/  QGMMA.64x256x32.F32.E4M3.E4M3 R100, gdesc[UR20], R100, gsb0 ;  /* 0x03e00000146479f3 */ /* 0x000fe60008000864 */
        /* <DEDUP_REMOVED lines=160> */
[----:B0-----:R-:W2:Y:S04]  /*54d0*/  LDL.LU.64 R24, [R1] ;  /* 0x0000000001187983 */ /* 0x001ea80000300a00 */
        /* <DEDUP_REMOVED lines=63> */
[----:B------:R-:W-:-:S02]  /*58d0*/  UIADD3 UR20, UR10, 0x6, URZ ;  /* 0x000000060a147890 */ /* 0x000fc4000fffe03f */
        /* <DEDUP_REMOVED lines=16> */
[----:B------:R-:W-:Y:S01]  /*59e0*/  STL.64 [R1+0x50], R44 ;  /* 0x0000502c01007387 */ /* 0x000fe20000100a00 */
[----:B------:R-:W-:-:S03]  /*59f0*/  IMAD.MOV.U32 R2, RZ, RZ, R150 ;  /* 0x000000ffff027224 */ /* 0x000fc600078e0096 */
[----:B------:R-:W-:Y:S01]  /*5a00*/  STL.64 [R1+0x58], R46 ;  /* 0x0000582e01007387 */ /* 0x000fe20000100a00 */
[----:B------:R-:W-:-:S03]  /*5a10*/  IMAD.MOV.U32 R0, RZ, RZ, R151 ;  /* 0x000000ffff007224 */ /* 0x000fc600078e0097 */
[----:B------:R-:W-:Y:S01]  /*5a20*/  STL.64 [R1+0x60], R48 ;  /* 0x0000603001007387 */ /* 0x000fe20000100a00 */
[----:B------:R-:W-:Y:S01]  /*5a30*/  MOV R4, R148 ;  /* 0x0000009400047202 */ /* 0x000fe20000000f00 */
[----:B------:R-:W-:Y:S02]  /*5a40*/  IMAD.MOV.U32 R3, RZ, RZ, R149 ;  /* 0x000000ffff037224 */ /* 0x000fe400078e0095 */
[----:B------:R-:W-:Y:S01]  /*5a50*/  STL.64 [R1+0x68], R50 ;  /* 0x0000683201007387 */ /* 0x000fe20000100a00 */
[----:B------:R-:W-:-:S03]  /*5a60*/  IMAD.MOV.U32 R6, RZ, RZ, R146 ;  /* 0x000000ffff067224 */ /* 0x000fc600078e0092 */
[----:B------:R0:W-:Y:S01]  /*5a70*/  STL [R1+0x70], R52 ;  /* 0x0000703401007387 */ /* 0x0001e20000100800 */
[----:B------:R-:W-:Y:S01]  /*5a80*/  IMAD.MOV.U32 R5, RZ, RZ, R147 ;  /* 0x000000ffff057224 */ /* 0x000fe200078e0093 */
[----:B------:R-:W-:Y:S02]  /*5a90*/  MOV R8, R144 ;  /* 0x0000009000087202 */ /* 0x000fe40000000f00 */
[----:B------:R-:W2:Y:S01]  /*5aa0*/  LDL.LU.64 R150, [R1+0xaf0] ;  /* 0x000af00001967983 */ /* 0x000ea20000300a00 */
[----:B------:R-:W-:-:S03]  /*5ab0*/  IMAD.MOV.U32 R7, RZ, RZ, R145 ;  /* 0x000000ffff077224 */ /* 0x000fc600078e0091 */
[----:B------:R-:W2:Y:S01]  /*5ac0*/  LDL.LU.64 R148, [R1+0xae8] ;  /* 0x000ae80001947983 */ /* 0x000ea20000300a00 */
[----:B------:R-:W-:Y:S01]  /*5ad0*/  IMAD.MOV.U32 R10, RZ, RZ, R142 ;  /* 0x000000ffff0a7224 */ /* 0x000fe200078e008e */
[----:B------:R-:W-:Y:S01]  /*5ae0*/  MOV R12, R140 ;  /* 0x0000008c000c7202 */ /* 0x000fe20000000f00 */
[----:B------:R-:W-:Y:S01]  /*5af0*/  IMAD.MOV.U32 R9, RZ, RZ, R143 ;  /* 0x000000ffff097224 */ /* 0x000fe200078e008f */
        /* <DEDUP_REMOVED lines=129> */
[----:B------:R-:W-:Y:S02]  /*6310*/  IMAD.MOV.U32 R226, RZ, RZ, R54 ;  /* 0x000000ffffe27224 */ /* 0x000fe400078e0036 */
[----:B------:R-:W-:Y:S01]  /*6320*/  IMAD.MOV.U32 R225, RZ, RZ, R55 ;  /* 0x000000ffffe17224 */ /* 0x000fe200078e0037 */
[----:B------:R-:W2:Y:S01]  /*6330*/  LDL.LU.64 R58, [R1+0x980] ;  /* 0x00098000013a7983 */ /* 0x000ea20000300a00 */
[----:B------:R-:W-:-:S03]  /*6340*/  IMAD.MOV.U32 R227, RZ, RZ, R53 ;  /* 0x000000ffffe37224 */ /* 0x000fc600078e0035 */
        /* <DEDUP_REMOVED lines=95> */
[----:B------:R-:W-:Y:S01]  /*6940*/  IMAD.MOV.U32 R142, RZ, RZ, R214 ;  /* 0x000000ffff8e7224 */ /* 0x000fe200078e00d6 */
[----:B------:R-:W-:Y:S01]  /*6950*/  MOV R214, R14 ;  /* 0x0000000e00d67202 */ /* 0x000fe20000000f00 */
[----:B------:R-:W-:Y:S02]  /*6960*/  IMAD.MOV.U32 R143, RZ, RZ, R213 ;  /* 0x000000ffff8f7224 */ /* 0x000fe400078e00d5 */
[----:B------:R-:W-:Y:S02]  /*6970*/  IMAD.MOV.U32 R144, RZ, RZ, R212 ;  /* 0x000000ffff907224 */ /* 0x000fe400078e00d4 */
[----:B------:R-:W-:Y:S01]  /*6980*/  IMAD.MOV.U32 R146, RZ, RZ, R210 ;  /* 0x000000ffff927224 */ /* 0x000fe200078e00d2 */
[----:B------:R-:W-:Y:S01]  /*6990*/  MOV R210, R18 ;  /* 0x0000001200d27202 */ /* 0x000fe20000000f00 */
[----:B------:R-:W-:Y:S02]  /*69a0*/  IMAD.MOV.U32 R147, RZ, RZ, R209 ;  /* 0x000000ffff937224 */ /* 0x000fe400078e00d1 */
[----:B------:R-:W-:-:S02]  /*69b0*/  IMAD.MOV.U32 R148, RZ, RZ, R208 ;  /* 0x000000ffff947224 */ /* 0x000fc400078e00d0 */
[----:B------:R-:W-:Y:S01]  /*69c0*/  IMAD.MOV.U32 R150, RZ, RZ, R206 ;  /* 0x000000ffff967224 */ /* 0x000fe200078e00ce */
[----:B------:R-:W-:Y:S01]  /*69d0*/  MOV R206, R22 ;  /* 0x0000001600ce7202 */ /* 0x000fe20000000f00 */
        /* <DEDUP_REMOVED lines=268> */
[----:B------:R-:W-:-:S03]  /*7aa0*/  MOV R0, R151 ;  /* 0x0000009700007202 */ /* 0x000fc60000000f00 */
[----:B------:R-:W-:Y:S01]  /*7ab0*/  STL.64 [R1+0x60], R48 ;  /* 0x0000603001007387 */ /* 0x000fe20000100a00 */
[----:B------:R-:W-:-:S03]  /*7ac0*/  IMAD.MOV.U32 R4, RZ, RZ, R148 ;  /* 0x000000ffff047224 */ /* 0x000fc600078e0094 */
[----:B------:R-:W-:Y:S01]  /*7ad0*/  STL.64 [R1+0x68], R50 ;  /* 0x0000683201007387 */ /* 0x000fe20000100a00 */
[----:B------:R-:W-:Y:S01]  /*7ae0*/  IMAD.MOV.U32 R3, RZ, RZ, R149 ;  /* 0x000000ffff037224 */ /* 0x000fe200078e0095 */
[----:B------:R-:W-:Y:S02]  /*7af0*/  MOV R5, R147 ;  /* 0x0000009300057202 */ /* 0x000fe40000000f00 */
[----:B------:R0:W-:Y:S01]  /*7b00*/  STL [R1+0x70], R52 ;  /* 0x0000703401007387 */ /* 0x0001e20000100800 */
        /* <DEDUP_REMOVED lines=622> */
[----:B0-----:R-:W3:Y:S04]  /*a1f0*/  LDL.LU.64 R150, [R1+0x550] ;  /* 0x0005500001967983 */ /* 0x001ee80000300a00 */
        /* <DEDUP_REMOVED lines=25> */
[----:B------:R-:W-:Y:S01]  /*a390*/  UIADD3 UR20, UR10, 0xa06, URZ ;  /* 0x00000a060a147890 */ /* 0x000fe2000fffe03f */
[----:B------:R-:W-:-:S02]  /*a3a0*/  UMOV UR21, 0x40000040 ;  /* 0x4000004000157882 */ /* 0x000fc40000000000 */
[----:B------:R0:W-:Y:S01]  /*a3b0*/  STL [R1+0x2f0], RZ ;  /* 0x0002f0ff01007387 */ /* 0x0001e20000100800 */
[----:B------:R-:W-:-:S03]  /*a3c0*/  ULDC UR10, c[0x0][0x50c] ;  /* 0x00014300000a7ab9 */ /* 0x000fc60000000800 */
        /* <DEDUP_REMOVED lines=39> */
[----:B---3--:R-:W-:-:S06]  /*a640*/  WARPGROUP.ARRIVE ;  /* 0x00000000000079c5 */ /* 0x008fcc0000000000 */
[----:B------:R-:W-:Y:S01]  /*a650*/  QGMMA.64x256x32.F32.E4M3.E4M3 R24, gdesc[UR20], R24, gsb0 ;  /* 0x03e00000141879f3 */ /* 0x000fe20008000818 */
        /* <DEDUP_REMOVED lines=12> */
[----:B------:R-:W-:-:S03]  /*a720*/  UISETP.NE.AND UP0, UPT, UR10, 0x8, UPT ;  /* 0x000000080a00788c */ /* 0x000fc6000bf05270 */
[----:B------:R0:W-:Y:S04]  /*a730*/  STL [R1+0x220], RZ ;  /* 0x000220ff01007387 */ /* 0x0001e80000100800 */
[----:B------:R0:W-:Y:S04]  /*a740*/  STL [R1+0x21c], RZ ;  /* 0x00021cff01007387 */ /* 0x0001e80000100800 */
[----:B------:R0:W-:Y:S04]  /*a750*/  STL [R1+0x218], RZ ;  /* 0x000218ff01007387 */ /* 0x0001e80000100800 */
[----:B------:R0:W-:Y:S01]  /*a760*/  STL [R1+0x214], RZ ;  /* 0x000214ff01007387 */ /* 0x0001e20000100800 */
[----:B------:R-:W-:-:S03]  /*a770*/  USEL UR20, URZ, 0x1, UP0 ;  /* 0x000000013f147887 */ /* 0x000fc60008000000 */
[----:B------:R0:W-:Y:S04]  /*a780*/  STL [R1+0x210], RZ ;  /* 0x000210ff01007387 */ /* 0x0001e80000100800 */
[----:B------:R0:W-:Y:S04]  /*a790*/  STL [R1+0x20c], RZ ;  /* 0x00020cff01007387 */ /* 0x0001e80000100800 */
[----:B------:R0:W-:Y:S04]  /*a7a0*/  STL [R1+0x208], RZ ;  /* 0x000208ff01007387 */ /* 0x0001e80000100800 */
[----:B------:R0:W-:Y:S04]  /*a7b0*/  STL [R1+0x204], RZ ;  /* 0x000204ff01007387 */ /* 0x0001e80000100800 */
[----:B------:R0:W-:Y:S01]  /*a7c0*/  STL [R1+0x200], RZ ;  /* 0x000200ff01007387 */ /* 0x0001e20000100800 */
[----:B------:R-:W-:Y:S01]  /*a7d0*/  ISETP.NE.AND P0, PT, RZ, UR20, PT ;  /* 0x00000014ff007c0c */ /* 0x000fe2000bf05270 */
[----:B------:R-:W-:Y:S01]  /*a7e0*/  UMOV UR6, 0x8 ;  /* 0x0000000800067882 */ /* 0x000fe20000000000 */
[----:B------:R-:W-:Y:S01]  /*a7f0*/  IMAD.MOV.U32 R0, RZ, RZ, R227 ;  /* 0x000000ffff007224 */ /* 0x000fe200078e00e3 */
[----:B------:R-:W-:-:S02]  /*a800*/  CS2R R228, SRZ ;  /* 0x0000000000e47805 */ /* 0x000fc4000001ff00 */
[----:B--2---:R-:W-:Y:S02]  /*a810*/  CS2R R226, SRZ ;  /* 0x0000000000e27805 */ /* 0x004fe4000001ff00 */
[----:B------:R-:W-:Y:S02]  /*a820*/  CS2R R224, SRZ ;  /* 0x0000000000e07805 */ /* 0x000fe4000001ff00 */
[----:B------:R-:W-:Y:S02]  /*a830*/  CS2R R222, SRZ ;  /* 0x0000000000de7805 */ /* 0x000fe4000001ff00 */
[----:B------:R-:W-:Y:S02]  /*a840*/  CS2R R220, SRZ ;  /* 0x0000000000dc7805 */ /* 0x000fe4000001ff00 */
[----:B------:R-:W-:Y:S02]  /*a850*/  CS2R R218, SRZ ;  /* 0x0000000000da7805 */ /* 0x000fe4000001ff00 */
[----:B------:R-:W-:-:S02]  /*a860*/  CS2R R216, SRZ ;  /* 0x0000000000d87805 */ /* 0x000fc4000001ff00 */
[----:B------:R-:W-:Y:S02]  /*a870*/  CS2R R214, SRZ ;  /* 0x0000000000d67805 */ /* 0x000fe4000001ff00 */
        /* <DEDUP_REMOVED lines=41> */
[----:B------:R-:W-:Y:S01]  /*ab10*/  CS2R R2, SRZ ;  /* 0x0000000000027805 */ /* 0x000fe2000001ff00 */
[----:B------:R-:W-:Y:S02]  /*ab20*/  WARPGROUP.DEPBAR.LE gsb0, 0x0 ;  /* 0x00008000000079c5 */ /* 0x000fe40000010000 */
[----:B0-----:R-:W-:Y:S05]  /*ab30*/  @!P0 BRA `(.L_x_18) ;  /* 0x0000002400588947 */ /* 0x001fea0003800000 */
[----:B------:R-:W2:Y:S04]  /*ab40*/  LDL R2, [R1] ;  /* 0x0000000001027983 */ /* 0x000ea80000100800 */
[----:B------:R-:W3:Y:S04]  /*ab50*/  LDL R3, [R1+0x4] ;  /* 0x0000040001037983 */ /* 0x000ee80000100800 */
[----:B------:R-:W4:Y:S04]  /*ab60*/  LDL R4, [R1+0x8] ;  /* 0x0000080001047983 */ /* 0x000f280000100800 */
[----:B------:R-:W5:Y:S04]  /*ab70*/  LDL R5, [R1+0xc] ;  /* 0x00000c0001057983 */ /* 0x000f680000100800 */
        /* <DEDUP_REMOVED lines=94> */
[----:B------:R0:W-:Y:S04]  /*b160*/  STL [R1+0x4f8], R123 ;  /* 0x0004f87b01007387 */ /* 0x0001e80000100800 */
[----:B0-----:R-:W2:Y:S04]  /*b170*/  LDL R123, [R1+0x188] ;  /* 0x00018800017b7983 */ /* 0x001ea80000100800 */
[----:B------:R0:W-:Y:S04]  /*b180*/  STL [R1+0x4f4], R124 ;  /* 0x0004f47c01007387 */ /* 0x0001e80000100800 */
[----:B0-----:R-:W3:Y:S04]  /*b190*/  LDL R124, [R1+0x18c] ;  /* 0x00018c00017c7983 */ /* 0x001ee80000100800 */
[----:B------:R0:W-:Y:S04]  /*b1a0*/  STL [R1+0x4f0], R125 ;  /* 0x0004f07d01007387 */ /* 0x0001e80000100800 */
[----:B0-----:R-:W4:Y:S04]  /*b1b0*/  LDL R125, [R1+0x190] ;  /* 0x00019000017d7983 */ /* 0x001f280000100800 */
[----:B------:R0:W-:Y:S04]  /*b1c0*/  STL [R1+0x4ec], R126 ;  /* 0x0004ec7e01007387 */ /* 0x0001e80000100800 */
[----:B0-----:R-:W5:Y:S04]  /*b1d0*/  LDL R126, [R1+0x194] ;  /* 0x00019400017e7983 */ /* 0x001f680000100800 */
[----:B------:R0:W-:Y:S04]  /*b1e0*/  STL [R1+0x4e8], R127 ;  /* 0x0004e87f01007387 */ /* 0x0001e80000100800 */
[----:B0-----:R-:W3:Y:S04]  /*b1f0*/  LDL R127, [R1+0x198] ;  /* 0x00019800017f7983 */ /* 0x001ee80000100800 */
        /* <DEDUP_REMOVED lines=47> */
[----:B0-----:R-:W3:Y:S01]  /*b4f0*/  LDL R151, [R1+0x1f8] ;  /* 0x0001f80001977983 */ /* 0x001ee20000100800 */
[----:B----4-:R-:W-:-:S01]  /*b500*/  FADD R125, RZ, R125 ;  /* 0x0000007dff7d7221 */ /* 0x010fc20000000000 */
[----:B--2---:R-:W-:Y:S01]  /*b510*/  FADD R228, RZ, R123 ;  /* 0x0000007bffe47221 */ /* 0x004fe20000000000 */
[----:B-----5:R-:W-:-:S01]  /*b520*/  FADD R126, RZ, R126 ;  /* 0x0000007eff7e7221 */ /* 0x020fc20000000000 */
[----:B------:R-:W2:Y:S01]  /*b530*/  LDL.LU R123, [R1+0x4f8] ;  /* 0x0004f800017b7983 */ /* 0x000ea20000300800 */
[----:B---3--:R-:W-:-:S01]  /*b540*/  FADD R229, RZ, R124 ;  /* 0x0000007cffe57221 */ /* 0x008fc20000000000 */
[----:B------:R-:W-:Y:S01]  /*b550*/  FADD R127, RZ, R127 ;  /* 0x0000007fff7f7221 */ /* 0x000fe20000000000 */
[----:B------:R-:W-:-:S01]  /*b560*/  FADD R0, RZ, R0 ;  /* 0x00000000ff007221 */ /* 0x000fc20000000000 */
[----:B------:R-:W3:Y:S01]  /*b570*/  LDL.LU R124, [R1+0x4f4] ;  /* 0x0004f400017c7983 */ /* 0x000ee20000300800 */
[----:B------:R-:W-:-:S01]  /*b580*/  FADD R128, RZ, R128 ;  /* 0x00000080ff807221 */ /* 0x000fc20000000000 */
[----:B------:R-:W-:Y:S01]  /*b590*/  FADD R2, RZ, R2 ;  /* 0x00000002ff027221 */ /* 0x000fe20000000000 */
[----:B------:R-:W-:-:S01]  /*b5a0*/  FADD R3, RZ, R3 ;  /* 0x00000003ff037221 */ /* 0x000fc20000000000 */
[----:B------:R0:W-:Y:S01]  /*b5b0*/  STL [R1+0x200], R125 ;  /* 0x0002007d01007387 */ /* 0x0001e20000100800 */
[----:B------:R-:W-:-:S01]  /*b5c0*/  FADD R129, RZ, R129 ;  /* 0x00000081ff817221 */ /* 0x000fc20000000000 */
[----:B------:R-:W-:Y:S01]  /*b5d0*/  FADD R130, RZ, R130 ;  /* 0x00000082ff827221 */ /* 0x000fe20000000000 */
[----:B------:R-:W-:-:S01]  /*b5e0*/  FADD R4, RZ, R4 ;  /* 0x00000004ff047221 */ /* 0x000fc20000000000 */
[----:B------:R-:W-:Y:S01]  /*b5f0*/  FADD R5, RZ, R5 ;  /* 0x00000005ff057221 */ /* 0x000fe20000000000 */
[----:B------:R-:W-:-:S01]  /*b600*/  FADD R6, RZ, R6 ;  /* 0x00000006ff067221 */ /* 0x000fc20000000000 */
[----:B------:R-:W-:Y:S01]  /*b610*/  FADD R7, RZ, R7 ;  /* 0x00000007ff077221 */ /* 0x000fe20000000000 */
[----:B------:R-:W-:-:S01]  /*b620*/  FADD R8, RZ, R8 ;  /* 0x00000008ff087221 */ /* 0x000fc20000000000 */
[----:B------:R-:W-:Y:S01]  /*b630*/  FADD R9, RZ, R9 ;  /* 0x00000009ff097221 */ /* 0x000fe20000000000 */
[----:B------:R-:W-:-:S01]  /*b640*/  FADD R10, RZ, R10 ;  /* 0x0000000aff0a7221 */ /* 0x000fc20000000000 */
[----:B0-----:R-:W4:Y:S01]  /*b650*/  LDL.LU R125, [R1+0x4f0] ;  /* 0x0004f000017d7983 */ /* 0x001f220000300800 */
        /* <DEDUP_REMOVED lines=13> */
[----:B0-----:R-:W5:Y:S01]  /*b730*/  LDL.LU R126, [R1+0x4ec] ;  /* 0x0004ec00017e7983 */ /* 0x001f620000300800 */
        /* <DEDUP_REMOVED lines=98> */
[----:B------:R-:W-:-:S03]  /*bd60*/  FADD R227, RZ, R227 ;  /* 0x000000e3ffe37221 */ /* 0x000fc60000000000 */
[----:B------:R0:W-:Y:S01]  /*bd70*/  STL [R1+0x224], R134 ;  /* 0x0002248601007387 */ /* 0x0001e20000100800 */
[----:B------:R-:W-:-:S03]  /*bd80*/  FADD R139, RZ, R139 ;  /* 0x0000008bff8b7221 */ /* 0x000fc60000000000 */
[----:B0-----:R-:W5:Y:S04]  /*bd90*/  LDL.LU R134, [R1+0x4cc] ;  /* 0x0004cc0001867983 */ /* 0x001f680000300800 */
        /* <DEDUP_REMOVED lines=36> */
[----:B------:R0:W-:Y:S04]  /*bfe0*/  STL [R1+0x258], R147 ;  /* 0x0002589301007387 */ /* 0x0001e80000100800 */
        /* <DEDUP_REMOVED lines=9> */
[----:B------:R0:W-:Y:S02]  /*c080*/  STL [R1+0x26c], R0 ;  /* 0x00026c0001007387 */ /* 0x0001e40000100800 */
[----:B0-----:R-:W-:-:S05]  /*c090*/  FADD R0, RZ, R24 ;  /* 0x00000018ff007221 */ /* 0x001fca0000000000 */
        /* <DEDUP_REMOVED lines=197> */
[----:B--2---:R-:W-:-:S05]  /*ccf0*/  FADD R0, RZ, R123 ;  /* 0x0000007bff007221 */ /* 0x004fca0000000000 */
[----:B------:R3:W-:Y:S02]  /*cd00*/  STL [R1+0x3fc], R0 ;  /* 0x0003fc0001007387 */ /* 0x0007e40000100800 */
[----:B---3--:R-:W-:-:S05]  /*cd10*/  FADD R0, RZ, R124 ;  /* 0x0000007cff007221 */ /* 0x008fca0000000000 */
[----:B------:R4:W-:Y:S02]  /*cd20*/  STL [R1+0x400], R0 ;  /* 0x0004000001007387 */ /* 0x0009e40000100800 */
[----:B----4-:R-:W-:-:S05]  /*cd30*/  FADD R0, RZ, R125 ;  /* 0x0000007dff007221 */ /* 0x010fca0000000000 */
[----:B------:R5:W-:Y:S02]  /*cd40*/  STL [R1+0x404], R0 ;  /* 0x0004040001007387 */ /* 0x000be40000100800 */
[----:B-----5:R-:W-:-:S05]  /*cd50*/  FADD R0, RZ, R126 ;  /* 0x0000007eff007221 */ /* 0x020fca0000000000 */
        /* <DEDUP_REMOVED lines=50> */
[----:B------:R0:W-:Y:S01]  /*d080*/  STL [R1+0x46c], R0 ;  /* 0x00046c0001007387 */ /* 0x0001e20000100800 */
[----:B------:R-:W-:-:S05]  /*d090*/  UMOV UR6, URZ ;  /* 0x0000003f00067c82 */ /* 0x000fca0008000000 */
.L_x_18:
[----:B------:R-:W-:Y:S01]  /*d0a0*/  UIADD3 UR12, UR5, 0x1, URZ ;  /* 0x00000001050c7890 */ /* 0x000fe2000fffe03f */
[----:B------:R-:W-:-:S03]  /*d0b0*/  UMOV UR21, 0x1 ;  /* 0x0000000100157882 */ /* 0x000fc60000000000 */
[----:B------:R-:W-:-:S04]  /*d0c0*/  UISETP.NE.AND UP0, UPT, UR12, 0x2, UPT ;  /* 0x000000020c00788c */ /* 0x000fc8000bf05270 */
[----:B------:R-:W-:Y:S02]  /*d0d0*/  USEL UR15, URZ, 0x1, UP0 ;  /* 0x000000013f0f7887 */ /* 0x000fe40008000000 */
[----:B------:R-:W-:Y:S02]  /*d0e0*/  USEL UR12, UR12, URZ, UP0 ;  /* 0x0000003f0c0c7287 */ /* 0x000fe40008000000 */
[----:B------:R-:W-:-:S12]  /*d0f0*/  ULOP3.LUT UR15, UR4, UR15, URZ, 0x3c, !UPT ;  /* 0x0000000f040f7292 */ /* 0x000fd8000f8e3c3f */
.L_x_13:
[----:B------:R-:W-:-:S04]  /*d100*/  UISETP.LT.AND UP0, UPT, UR9, 0x1, UPT ;  /* 0x000000010900788c */ /* 0x000fc8000bf01270 */
[----:B------:R-:W-:-:S04]  /*d110*/  USEL UR10, UR9, 0x1, UP0 ;  /* 0x00000001090a7887 */ /* 0x000fc80008000000 */
[----:B------:R-:W-:-:S04]  /*d120*/  UIADD3 UR16, UR9, -UR10, URZ ;  /* 0x8000000a09107290 */ /* 0x000fc8000fffe03f */
[----:B------:R-:W-:-:S06]  /*d130*/  UISETP.GE.AND UP0, UPT, UR16, 0x1, UPT ;  /* 0x000000011000788c */ /* 0x000fcc000bf06270 */
[----:B------:R-:W-:-:S13]  /*d140*/  PLOP3.LUT P0, PT, PT, PT, UP0, 0x80, 0x0 ;  /* 0x000000000000781c */ /* 0x000fda0003f0f008 */
[----:B------:R-:W-:Y:S05]  /*d150*/  @!P0 BRA `(.L_x_19) ;  /* 0x000000d800a88947 */ /* 0x000fea0003800000 */
[----:B------:R-:W-:Y:S01]  /*d160*/  UMOV UR10, UR5 ;  /* 0x00000005000a7c82 */ /* 0x000fe20008000000 */
[----:B------:R-:W-:-:S05]  /*d170*/  ULDC UR11, c[0x0][0x50c] ;  /* 0x00014300000b7ab9 */ /* 0x000fca0000000800 */
.L_x_27:
[----:B------:R-:W-:-:S06]  /*d180*/  UISETP.NE.AND UP0, UPT, UR8, 0x3, UPT ;  /* 0x000000030800788c */ /* 0x000fcc000bf05270 */
[----:B------:R-:W-:-:S13]  /*d190*/  PLOP3.LUT P1, PT, PT, PT, UP0, 0x80, 0x0 ;  /* 0x000000000000781c */ /* 0x000fda0003f2f008 */
[----:B-----5:R-:W-:Y:S05]  /*d1a0*/  @!P1 BRA `(.L_x_20) ;  /* 0x0000000000049947 */ /* 0x020fea0003800000 */
[----:B------:R-:W-:Y:S01]  /*d1b0*/  BPT.TRAP 0x1 ;  /* 0x000000040000795c */ /* 0x000fe20000300000 */
.L_x_20:
[----:B------:R-:W2:Y:S01]  /*d1c0*/  S2UR UR22, SR_CgaCtaId ;  /* 0x00000000001679c3 */ /* 0x000ea20000008800 */
[----:B------:R-:W-:Y:S01]  /*d1d0*/  UMOV UR13, 0x400 ;  /* 0x00000400000d7882 */ /* 0x000fe20000000000 */
[----:B0-----:R-:W-:-:S04]  /*d1e0*/  MOV R0, UR15 ;  /* 0x0000000f00007c02 */ /* 0x001fc80008000f00 */
[----:B------:R-:W-:Y:S01]  /*d1f0*/  SHF.L.U32 R0, R0, 0x1f, RZ ;  /* 0x0000001f00007819 */ /* 0x000fe200000006ff */
[----:B--2---:R-:W-:-:S04]  /*d200*/  ULEA UR13, UR22, UR13, 0x18 ;  /* 0x0000000d160d7291 */ /* 0x004fc8000f8ec03f */
[----:B------:R-:W-:-:S09]  /*d210*/  ULEA UR22, UR12, UR13, 0x3 ;  /* 0x0000000d0c167291 */ /* 0x000fd2000f8e183f */
[----:B------:R0:W2:Y:S01]  /*d220*/  SYNCS.PHASECHK.TRANS64.TRYWAIT P0, [UR22], R0 ;  /* 0x00000000ff0075a7 */ /* 0x0000a20008000156 */
[----:B------:R-:W-:Y:S05]  /*d230*/  @!P1 BRA `(.L_x_21) ;  /* 0x0000000000049947 */ /* 0x000fea0003800000 */
[----:B------:R-:W-:Y:S01]  /*d240*/  BPT.TRAP 0x1 ;  /* 0x000000040000795c */ /* 0x000fe20000300000 */
.L_x_21:
[----:B--2---:R-:W-:Y:S05]  /*d250*/  @P0 BRA `(.L_x_22) ;  /* 0x0000000000080947 */ /* 0x004fea0003800000 */
[----:B------:R-:W2:Y:S02]  /*d260*/  SYNCS.PHASECHK.TRANS64.TRYWAIT P0, [UR22], R0 ;  /* 0x00000000ff0075a7 */ /* 0x000ea40008000156 */
[----:B--2---:R-:W-:Y:S05]  /*d270*/  @!P0 BRA `(.L_x_23) ;  /* 0x0000025c009c8947 */ /* 0x004fea0003800000 */
.L_x_22:
        /* <DEDUP_REMOVED lines=64> */
[----:B--2---:R-:W2:Y:S04]  /*d680*/  LDL.LU.64 R100, [R1] ;  /* 0x0000000001647983 */ /* 0x004ea80000300a00 */
        /* <DEDUP_REMOVED lines=64> */
[----:B------:R-:W-:Y:S01]  /*da90*/  UISETP.NE.AND UP0, UPT, UR20, URZ, UPT ;  /* 0x0000003f1400728c */ /* 0x000fe2000bf05270 */
[----:B------:R-:W-:Y:S01]  /*daa0*/  STL [R1+0x6dc], R23 ;  /* 0x0006dc1701007387 */ /* 0x000fe20000100800 */
[----:B------:R-:W-:Y:S02]  /*dab0*/  USHF.R.U32.HI UR22, URZ, 0x4, UR22 ;  /* 0x000000043f167899 */ /* 0x000fe40008011616 */
[----:B------:R-:W-:Y:S01]  /*dac0*/  USEL UR21, UR21, URZ, !UP0 ;  /* 0x0000003f15157287 */ /* 0x000fe2000c000000 */
[----:B------:R-:W-:Y:S01]  /*dad0*/  STL [R1+0x6d8], R22 ;  /* 0x0006d81601007387 */ /* 0x000fe20000100800 */
[----:B------:R-:W-:Y:S02]  /*dae0*/  ULOP3.LUT UR22, UR22, 0x3fff, URZ, 0xc0, !UPT ;  /* 0x00003fff16167892 */ /* 0x000fe4000f8ec03f */
[----:B------:R-:W-:Y:S01]  /*daf0*/  ULOP3.LUT UR24, UR14, 0x10000, URZ, 0xfc, !UPT ;  /* 0x000100000e187892 */ /* 0x000fe2000f8efc3f */
[----:B------:R-:W-:Y:S01]  /*db00*/  STL [R1+0x6d4], R21 ;  /* 0x0006d41501007387 */ /* 0x000fe20000100800 */
[----:B------:R-:W-:-:S02]  /*db10*/  ULOP3.LUT UR22, UR22, 0x10000, URZ, 0xfc, !UPT ;  /* 0x0001000016167892 */ /* 0x000fc4000f8efc3f */
[----:B------:R-:W-:Y:S01]  /*db20*/  UISETP.NE.U32.AND UP0, UPT, UR21, URZ, UPT ;  /* 0x0000003f1500728c */ /* 0x000fe2000bf05070 */
[----:B------:R-:W-:Y:S01]  /*db30*/  STL [R1+0x6d0], R20 ;  /* 0x0006d01401007387 */ /* 0x000fe20000100800 */
[----:B------:R-:W-:Y:S02]  /*db40*/  UIMAD UR24, UR12, 0xc00, UR24 ;  /* 0x00000c000c1878a4 */ /* 0x000fe4000f8e0218 */
[----:B------:R-:W-:Y:S01]  /*db50*/  ULEA UR25, UR12, UR22, 0xc ;  /* 0x000000160c197291 */ /* 0x000fe2000f8e603f */
[----:B------:R-:W-:Y:S01]  /*db60*/  STL [R1+0x6cc], R19 ;  /* 0x0006cc1301007387 */ /* 0x000fe20000100800 */
[----:B------:R-:W-:Y:S01]  /*db70*/  UMOV UR21, 0x40000040 ;  /* 0x4000004000157882 */ /* 0x000fe20000000000 */
[----:B------:R-:W-:Y:S02]  /*db80*/  UMOV UR23, 0x40000040 ;  /* 0x4000004000177882 */ /* 0x000fe40000000000 */
[----:B------:R-:W-:Y:S01]  /*db90*/  UMOV UR20, UR24 ;  /* 0x0000001800147c82 */ /* 0x000fe20008000000 */
[----:B------:R-:W-:Y:S01]  /*dba0*/  STL [R1+0x6c8], R18 ;  /* 0x0006c81201007387 */ /* 0x000fe20000100800 */
[----:B------:R-:W-:-:S03]  /*dbb0*/  UMOV UR22, UR25 ;  /* 0x0000001900167c82 */ /* 0x000fc60008000000 */
[----:B------:R-:W-:Y:S04]  /*dbc0*/  STL [R1+0x6c4], R17 ;  /* 0x0006c41101007387 */ /* 0x000fe80000100800 */
        /* <DEDUP_REMOVED lines=14> */
[----:B-----5:R3:W-:Y:S01]  /*dcb0*/  STL [R1+0x688], R2 ;  /* 0x0006880201007387 */ /* 0x0207e20000100800 */
[----:B--2---:R-:W-:-:S06]  /*dcc0*/  WARPGROUP.ARRIVE ;  /* 0x00000000000079c5 */ /* 0x004fcc0000000000 */
[----:B------:R-:W-:Y:S03]  /*dcd0*/  QGMMA.64x256x32.F32.E4M3.E4M3 R100, gdesc[UR20], R100, UP0, gsb0 ;  /* 0x03e00000146479f3 */ /* 0x000fe6000b800864 */
[----:B------:R-:W-:Y:S02]  /*dce0*/  WARPGROUP.DEPBAR.LE gsb0, 0x0 ;  /* 0x00008000000079c5 */ /* 0x000fe40000010000 */
[----:B------:R-:W-:Y:S01]  /*dcf0*/  STL.64 [R1], R100 ;  /* 0x0000006401007387 */ /* 0x000fe20000100a00 */
[----:B---3--:R-:W-:Y:S01]  /*dd00*/  IMAD.MOV.U32 R2, RZ, RZ, R226 ;  /* 0x000000ffff027224 */ /* 0x008fe200078e00e2 */
[----:B------:R-:W-:Y:S01]  /*dd10*/  MOV R4, R224 ;  /* 0x000000e000047202 */ /* 0x000fe20000000f00 */
        /* <DEDUP_REMOVED lines=18> */
[----:B------:R-:W-:-:S02]  /*de40*/  IMAD.MOV.U32 R13, RZ, RZ, R215 ;  /* 0x000000ffff0d7224 */ /* 0x000fc400078e00d7 */
[----:B------:R-:W-:Y:S01]  /*de50*/  IMAD.MOV.U32 R15, RZ, RZ, R213 ;  /* 0x000000ffff0f7224 */ /* 0x000fe200078e00d5 */
[----:B------:R-:W-:Y:S01]  /*de60*/  STL.64 [R1+0x30], R112 ;  /* 0x0000307001007387 */ /* 0x000fe20000100a00 */
[----:B------:R-:W-:Y:S02]  /*de70*/  IMAD.MOV.U32 R18, RZ, RZ, R210 ;  /* 0x000000ffff127224 */ /* 0x000fe400078e00d2 */
[----:B------:R-:W-:Y:S01]  /*de80*/  IMAD.MOV.U32 R17, RZ, RZ, R211 ;  /* 0x000000ffff117224 */ /* 0x000fe200078e00d3 */
[----:B------:R-:W-:Y:S01]  /*de90*/  STL.64 [R1+0x38], R114 ;  /* 0x0000387201007387 */ /* 0x000fe20000100a00 */
[----:B------:R-:W-:Y:S02]  /*dea0*/  IMAD.MOV.U32 R19, RZ, RZ, R209 ;  /* 0x000000ffff137224 */ /* 0x000fe400078e00d1 */
[----:B------:R-:W-:Y:S01]  /*deb0*/  IMAD.MOV.U32 R22, RZ, RZ, R206 ;  /* 0x000000ffff167224 */ /* 0x000fe200078e00ce */
[----:B------:R-:W-:Y:S01]  /*dec0*/  STL.64 [R1+0x40], R116 ;  /* 0x0000407401007387 */ /* 0x000fe20000100a00 */
[----:B------:R-:W-:-:S02]  /*ded0*/  IMAD.MOV.U32 R21, RZ, RZ, R207 ;  /* 0x000000ffff157224 */ /* 0x000fc400078e00cf */
[----:B------:R-:W-:Y:S01]  /*dee0*/  IMAD.MOV.U32 R23, RZ, RZ, R205 ;  /* 0x000000ffff177224 */ /* 0x000fe200078e00cd */
        /* <DEDUP_REMOVED lines=43> */
[----:B------:R0:W-:Y:S04]  /*e1a0*/  STL [R1+0x1a0], R204 ;  /* 0x0001a0cc01007387 */ /* 0x0001e80000100800 */
[----:B------:R-:W2:Y:S04]  /*e1b0*/  LDL.LU.64 R226, [R1+0x14d8] ;  /* 0x0014d80001e27983 */ /* 0x000ea80000300a00 */
[----:B------:R-:W3:Y:S04]  /*e1c0*/  LDL.LU.64 R224, [R1+0x14d0] ;  /* 0x0014d00001e07983 */ /* 0x000ee80000300a00 */
[----:B------:R-:W4:Y:S04]  /*e1d0*/  LDL.LU.64 R222, [R1+0x14c8] ;  /* 0x0014c80001de7983 */ /* 0x000f280000300a00 */
        /* <DEDUP_REMOVED lines=8> */
[----:B0-----:R-:W4:Y:S04]  /*e260*/  LDL.LU.64 R204, [R1+0x1480] ;  /* 0x0014800001cc7983 */ /* 0x001f280000300a00 */
        /* <DEDUP_REMOVED lines=51> */
[----:B------:R-:W4:Y:S01]  /*e5a0*/  LDL.LU.64 R100, [R1+0x12e0] ;  /* 0x0012e00001647983 */ /* 0x000f220000300a00 */
[----:B------:R-:W-:Y:S01]  /*e5b0*/  UIADD3 UR20, UR24, 0x400, URZ ;  /* 0x0000040018147890 */ /* 0x000fe2000fffe03f */
[----:B------:R-:W-:-:S02]  /*e5c0*/  UMOV UR21, 0x40000040 ;  /* 0x4000004000157882 */ /* 0x000fc40000000000 */
[----:B--2---:R-:W-:Y:S04]  /*e5d0*/  STL.64 [R1+0x12d8], R226 ;  /* 0x0012d8e201007387 */ /* 0x004fe80000100a00 */
[----:B---3--:R-:W-:Y:S04]  /*e5e0*/  STL.64 [R1+0x12d0], R224 ;  /* 0x0012d0e001007387 */ /* 0x008fe80000100a00 */
[----:B----4-:R-:W-:Y:S04]  /*e5f0*/  STL.64 [R1+0x12c8], R222 ;  /* 0x0012c8de01007387 */ /* 0x010fe80000100a00 */
        /* <DEDUP_REMOVED lines=35> */
[----:B------:R-:W-:-:S06]  /*e830*/  WARPGROUP.ARRIVE ;  /* 0x00000000000079c5 */ /* 0x000fcc0000000000 */
[----:B------:R-:W-:Y:S03]  /*e840*/  QGMMA.64x256x32.F32.E4M3.E4M3 R24, gdesc[UR20], R24, UP0, gsb0 ;  /* 0x03e00000141879f3 */ /* 0x000fe6000b800818 */
        /* <DEDUP_REMOVED lines=144> */
[----:B------:R-:W-:Y:S01]  /*f150*/  UIADD3 UR20, UR24, 0x2, URZ ;  /* 0x0000000218147890 */ /* 0x000fe2000fffe03f */
[----:B------:R-:W-:Y:S01]  /*f160*/  IMAD.MOV.U32 R214, RZ, RZ, R14 ;  /* 0x000000ffffd67224 */ /* 0x000fe200078e000e */
[----:B------:R-:W-:Y:S01]  /*f170*/  UIADD3 UR22, UR25, 0x2, URZ ;  /* 0x0000000219167890 */ /* 0x000fe2000fffe03f */
[----:B------:R-:W-:Y:S01]  /*f180*/  IMAD.MOV.U32 R215, RZ, RZ, R13 ;  /* 0x000000ffffd77224 */ /* 0x000fe200078e000d */
[----:B------:R-:W-:Y:S01]  /*f190*/  UMOV UR21, 0x40000040 ;  /* 0x4000004000157882 */ /* 0x000fe20000000000 */
[----:B------:R-:W-:Y:S01]  /*f1a0*/  IMAD.MOV.U32 R216, RZ, RZ, R12 ;  /* 0x000000ffffd87224 */ /* 0x000fe200078e000c */
[----:B------:R-:W-:Y:S01]  /*f1b0*/  UMOV UR23, 0x40000040 ;  /* 0x4000004000177882 */ /* 0x000fe20000000000 */
[----:B------:R-:W-:-:S02]  /*f1c0*/  IMAD.MOV.U32 R218, RZ, RZ, R10 ;  /* 0x000000ffffda7224 */ /* 0x000fc400078e000a */
[----:B------:R-:W-:Y:S02]  /*f1d0*/  IMAD.MOV.U32 R219, RZ, RZ, R9 ;  /* 0x000000ffffdb7224 */ /* 0x000fe400078e0009 */
[----:B------:R-:W-:Y:S02]  /*f1e0*/  IMAD.MOV.U32 R220, RZ, RZ, R8 ;  /* 0x000000ffffdc7224 */ /* 0x000fe400078e0008 */
[----:B------:R-:W-:Y:S02]  /*f1f0*/  IMAD.MOV.U32 R222, RZ, RZ, R6 ;  /* 0x000000ffffde7224 */ /* 0x000fe400078e0006 */
[----:B------:R-:W-:Y:S02]  /*f200*/  IMAD.MOV.U32 R223, RZ, RZ, R5 ;  /* 0x000000ffffdf7224 */ /* 0x000fe400078e0005 */
[----:B------:R-:W-:Y:S02]  /*f210*/  IMAD.MOV.U32 R224, RZ, RZ, R4 ;  /* 0x000000ffffe07224 */ /* 0x000fe400078e0004 */
[----:B------:R-:W-:-:S02]  /*f220*/  IMAD.MOV.U32 R226, RZ, RZ, R2 ;  /* 0x000000ffffe27224 */ /* 0x000fc400078e0002 */
[----:B------:R-:W-:-:S06]  /*f230*/  IMAD.MOV.U32 R227, RZ, RZ, R0 ;  /* 0x000000ffffe37224 */ /* 0x000fcc00078e0000 */
        /* <DEDUP_REMOVED lines=67> */
[----:B0-----:R-:W2:Y:S04]  /*f670*/  LDL.LU.64 R226, [R1+0x12d8] ;  /* 0x0012d80001e27983 */ /* 0x001ea80000300a00 */
        /* <DEDUP_REMOVED lines=203> */
[----:B------:R-:W-:Y:S01]  /*10330*/  STL.64 [R1], R100 ;  /* 0x0000006401007387 */ /* 0x000fe20000100a00 */
[----:B------:R-:W-:Y:S01]  /*10340*/  IMAD.MOV.U32 R2, RZ, RZ, R226 ;  /* 0x000000ffff027224 */ /* 0x000fe200078e00e2 */
[----:B------:R-:W-:Y:S01]  /*10350*/  MOV R0, R227 ;  /* 0x000000e300007202 */ /* 0x000fe20000000f00 */
[----:B------:R-:W-:Y:S01]  /*10360*/  IMAD.MOV.U32 R3, RZ, RZ, R225 ;  /* 0x000000ffff037224 */ /* 0x000fe200078e00e1 */
[----:B------:R-:W-:Y:S01]  /*10370*/  STL.64 [R1+0x8], R102 ;  /* 0x0000086601007387 */ /* 0x000fe20000100a00 */
[----:B------:R-:W-:Y:S01]  /*10380*/  MOV R4, R224 ;  /* 0x000000e000047202 */ /* 0x000fe20000000f00 */
[----:B------:R-:W-:Y:S01]  /*10390*/  IMAD.MOV.U32 R6, RZ, RZ, R222 ;  /* 0x000000ffff067224 */ /* 0x000fe200078e00de */
[----:B------:R-:W-:Y:S01]  /*103a0*/  MOV R7, R221 ;  /* 0x000000dd00077202 */ /* 0x000fe20000000f00 */
        /* <DEDUP_REMOVED lines=1553> */
[----:B------:R-:W-:Y:S01]  /*164c0*/  UIADD3 UR20, UR24, 0x606, URZ ;  /* 0x0000060618147890 */ /* 0x000fe2000fffe03f */
[----:B------:R0:W5:Y:S01]  /*164d0*/  LDL.LU R23, [R1+0x6dc] ;  /* 0x0006dc0001177983 */ /* 0x0001620000300800 */
[----:B------:R-:W-:Y:S01]  /*164e0*/  UIADD3 UR22, UR25, 0x806, URZ ;  /* 0x0000080619167890 */ /* 0x000fe2000fffe03f */
[----:B------:R-:W-:Y:S01]  /*164f0*/  UMOV UR21, 0x40000040 ;  /* 0x4000004000157882 */ /* 0x000fe20000000000 */
[----:B------:R-:W-:Y:S01]  /*16500*/  UMOV UR23, 0x40000040 ;  /* 0x4000004000177882 */ /* 0x000fe20000000000 */
[----:B------:R0:W5:Y:S04]  /*16510*/  LDL.LU R22, [R1+0x6d8] ;  /* 0x0006d80001167983 */ /* 0x0001680000300800 */
        /* <DEDUP_REMOVED lines=19> */
[----:B------:R0:W5:Y:S01]  /*16650*/  LDL.LU R2, [R1+0x688] ;  /* 0x0006880001027983 */ /* 0x0001620000300800 */
        /* <DEDUP_REMOVED lines=67> */
[----:B--2---:R0:W5:Y:S04]  /*16a90*/  LDL.LU.64 R226, [R1+0x680] ;  /* 0x0006800001e27983 */ /* 0x0041680000300a00 */
[----:B------:R0:W5:Y:S04]  /*16aa0*/  LDL.LU.64 R224, [R1+0x678] ;  /* 0x0006780001e07983 */ /* 0x0001680000300a00 */
        /* <DEDUP_REMOVED lines=64> */
[----:B------:R-:W-:-:S04]  /*16eb0*/  UIADD3 UR6, UR6, 0x8, URZ ;  /* 0x0000000806067890 */ /* 0x000fc8000fffe03f */
[----:B------:R-:W-:Y:S01]  /*16ec0*/  UISETP.NE.AND UP0, UPT, UR6, UR11, UPT ;  /* 0x0000000b0600728c */ /* 0x000fe2000bf05270 */
[----:B--2---:R-:W-:-:S06]  /*16ed0*/  WARPGROUP.ARRIVE ;  /* 0x00000000000079c5 */ /* 0x004fcc0000000000 */
[----:B------:R-:W-:Y:S01]  /*16ee0*/  QGMMA.64x256x32.F32.E4M3.E4M3 R24, gdesc[UR20], R24, gsb0 ;  /* 0x03e00000141879f3 */ /* 0x000fe20008000818 */
[----:B------:R-:W-:-:S06]  /*16ef0*/  USEL UR20, URZ, 0x1, UP0 ;  /* 0x000000013f147887 */ /* 0x000fcc0008000000 */
[----:B------:R-:W-:Y:S01]  /*16f00*/  ISETP.NE.AND P0, PT, RZ, UR20, PT ;  /* 0x00000014ff007c0c */ /* 0x000fe2000bf05270 */
[----:B------:R-:W-:-:S12]  /*16f10*/  WARPGROUP.DEPBAR.LE gsb0, 0x0 ;  /* 0x00008000000079c5 */ /* 0x000fd80000010000 */
[----:B0-----:R-:W-:Y:S05]  /*16f20*/  @!P0 BRA `(.L_x_24) ;  /* 0x0000003800d48947 */ /* 0x001fea0003800000 */
[----:B------:R0:W-:Y:S04]  /*16f30*/  STL [R1+0x67c], R26 ;  /* 0x00067c1a01007387 */ /* 0x0001e80000100800 */
[----:B0-----:R-:W2:Y:S04]  /*16f40*/  LDL R26, [R1] ;  /* 0x00000000011a7983 */ /* 0x001ea80000100800 */
[----:B------:R0:W-:Y:S04]  /*16f50*/  STL [R1+0x678], R27 ;  /* 0x0006781b01007387 */ /* 0x0001e80000100800 */
[----:B0-----:R-:W3:Y:S04]  /*16f60*/  LDL R27, [R1+0x4] ;  /* 0x00000400011b7983 */ /* 0x001ee80000100800 */
[----:B------:R0:W-:Y:S04]  /*16f70*/  STL [R1+0x674], R28 ;  /* 0x0006741c01007387 */ /* 0x0001e80000100800 */
[----:B0-----:R-:W4:Y:S04]  /*16f80*/  LDL R28, [R1+0x8] ;  /* 0x00000800011c7983 */ /* 0x001f280000100800 */
        /* <DEDUP_REMOVED lines=180> */
[----:B------:R-:W4:Y:S04]  /*17ad0*/  LDL.LU R0, [R1+0x20c] ;  /* 0x00020c0001007983 */ /* 0x000f280000300800 */
[----:B------:R0:W-:Y:S04]  /*17ae0*/  STL [R1+0x508], R119 ;  /* 0x0005087701007387 */ /* 0x0001e80000100800 */
[----:B0-----:R-:W4:Y:S04]  /*17af0*/  LDL R119, [R1+0x1ac] ;  /* 0x0001ac0001777983 */ /* 0x001f280000100800 */
[----:B------:R0:W-:Y:S04]  /*17b00*/  STL [R1+0x504], R120 ;  /* 0x0005047801007387 */ /* 0x0001e80000100800 */
[----:B0-----:R-:W4:Y:S04]  /*17b10*/  LDL.LU R120, [R1+0x218] ;  /* 0x0002180001787983 */ /* 0x001f280000300800 */
[----:B------:R0:W-:Y:S04]  /*17b20*/  STL [R1+0x500], R121 ;  /* 0x0005007901007387 */ /* 0x0001e80000100800 */
[----:B0-----:R-:W4:Y:S04]  /*17b30*/  LDL R121, [R1+0x1b0] ;  /* 0x0001b00001797983 */ /* 0x001f280000100800 */
[----:B------:R0:W-:Y:S04]  /*17b40*/  STL [R1+0x4fc], R122 ;  /* 0x0004fc7a01007387 */ /* 0x0001e80000100800 */
[----:B0-----:R-:W4:Y:S04]  /*17b50*/  LDL R122, [R1+0x1a8] ;  /* 0x0001a800017a7983 */ /* 0x001f280000100800 */
        /* <DEDUP_REMOVED lines=55> */
[----:B0-----:R-:W4:Y:S01]  /*17ed0*/  LDL R150, [R1+0x178] ;  /* 0x0001780001967983 */ /* 0x001f220000100800 */
[----:B--2--5:R-:W-:-:S01]  /*17ee0*/  FADD R2, R26, R2 ;  /* 0x000000021a027221 */ /* 0x024fc20000000000 */
[----:B---3--:R-:W-:-:S02]  /*17ef0*/  FADD R3, R27, R3 ;  /* 0x000000031b037221 */ /* 0x008fc40000000000 */
[----:B------:R0:W-:Y:S01]  /*17f00*/  STL [R1+0x488], R151 ;  /* 0x0004889701007387 */ /* 0x0001e20000100800 */
[----:B----4-:R-:W-:-:S01]  /*17f10*/  FADD R4, R28, R4 ;  /* 0x000000041c047221 */ /* 0x010fc20000000000 */
[----:B------:R-:W-:Y:S01]  /*17f20*/  FADD R5, R29, R5 ;  /* 0x000000051d057221 */ /* 0x000fe20000000000 */
[----:B------:R-:W-:-:S01]  /*17f30*/  FADD R6, R30, R6 ;  /* 0x000000061e067221 */ /* 0x000fc20000000000 */
[----:B------:R-:W-:Y:S01]  /*17f40*/  FADD R7, R31, R7 ;  /* 0x000000071f077221 */ /* 0x000fe20000000000 */
[----:B0-----:R-:W2:Y:S04]  /*17f50*/  LDL R151, [R1+0x174] ;  /* 0x0001740001977983 */ /* 0x001ea80000100800 */
[----:B------:R-:W3:Y:S04]  /*17f60*/  LDL.LU R26, [R1+0x67c] ;  /* 0x00067c00011a7983 */ /* 0x000ee80000300800 */
[----:B------:R-:W4:Y:S01]  /*17f70*/  LDL.LU R27, [R1+0x678] ;  /* 0x00067800011b7983 */ /* 0x000f220000300800 */
[----:B------:R-:W-:-:S03]  /*17f80*/  FADD R8, R32, R8 ;  /* 0x0000000820087221 */ /* 0x000fc60000000000 */
        /* <DEDUP_REMOVED lines=169> */
[----:B------:R-:W-:-:S01]  /*18a20*/  FADD R220, R116, R220 ;  /* 0x000000dc74dc7221 */ /* 0x000fc20000000000 */
[----:B------:R-:W-:Y:S02]  /*18a30*/  FADD R0, R131, R0 ;  /* 0x0000000083007221 */ /* 0x000fe40000000000 */
[----:B------:R-:W4:Y:S01]  /*18a40*/  LDL.LU R113, [R1+0x520] ;  /* 0x0005200001717983 */ /* 0x000f220000300800 */
[----:B------:R-:W-:-:S01]  /*18a50*/  FADD R221, R117, R221 ;  /* 0x000000dd75dd7221 */ /* 0x000fc20000000000 */
[----:B------:R-:W-:Y:S02]  /*18a60*/  FADD R135, R137, R135 ;  /* 0x0000008789877221 */ /* 0x000fe40000000000 */
[----:B------:R-:W4:Y:S01]  /*18a70*/  LDL.LU R114, [R1+0x51c] ;  /* 0x00051c0001727983 */ /* 0x000f220000300800 */
[----:B------:R-:W-:-:S03]  /*18a80*/  FADD R222, R118, R222 ;  /* 0x000000de76de7221 */ /* 0x000fc60000000000 */
[----:B------:R-:W4:Y:S01]  /*18a90*/  LDL.LU R115, [R1+0x518] ;  /* 0x0005180001737983 */ /* 0x000f220000300800 */
[----:B------:R-:W-:-:S03]  /*18aa0*/  FADD R132, R134, R132 ;  /* 0x0000008486847221 */ /* 0x000fc60000000000 */
[----:B------:R-:W4:Y:S04]  /*18ab0*/  LDL.LU R116, [R1+0x514] ;  /* 0x0005140001747983 */ /* 0x000f280000300800 */
[----:B------:R-:W4:Y:S01]  /*18ac0*/  LDL.LU R117, [R1+0x510] ;  /* 0x0005100001757983 */ /* 0x000f220000300800 */
[----:B------:R-:W-:-:S03]  /*18ad0*/  FADD R128, R130, R128 ;  /* 0x0000008082807221 */ /* 0x000fc60000000000 */
[----:B------:R-:W4:Y:S01]  /*18ae0*/  LDL.LU R118, [R1+0x50c] ;  /* 0x00050c0001767983 */ /* 0x000f220000300800 */
[----:B------:R-:W-:-:S01]  /*18af0*/  FADD R120, R122, R120 ;  /* 0x000000787a787221 */ /* 0x000fc20000000000 */
[----:B------:R-:W-:Y:S01]  /*18b00*/  FADD R124, R126, R124 ;  /* 0x0000007c7e7c7221 */ /* 0x000fe20000000000 */
[----:B------:R-:W-:-:S01]  /*18b10*/  FADD R224, R150, R224 ;  /* 0x000000e096e07221 */ /* 0x000fc20000000000 */
[----:B------:R-:W-:Y:S01]  /*18b20*/  STL [R1+0x200], R139 ;  /* 0x0002008b01007387 */ /* 0x000fe20000100800 */
[----:B------:R-:W-:-:S01]  /*18b30*/  FADD R227, R146, R227 ;  /* 0x000000e392e37221 */ /* 0x000fc20000000000 */
[----:B------:R-:W-:Y:S01]  /*18b40*/  FADD R229, R143, R229 ;  /* 0x000000e58fe57221 */ /* 0x000fe20000000000 */
[----:B--2---:R-:W-:-:S01]  /*18b50*/  FADD R223, R151, R223 ;  /* 0x000000df97df7221 */ /* 0x004fc20000000000 */
[----:B------:R0:W-:Y:S01]  /*18b60*/  STL [R1+0x20c], R0 ;  /* 0x00020c0001007387 */ /* 0x0001e20000100800 */
[----:B------:R-:W-:-:S01]  /*18b70*/  FADD R225, R149, R225 ;  /* 0x000000e195e17221 */ /* 0x000fc20000000000 */
[----:B------:R-:W-:Y:S01]  /*18b80*/  FADD R226, R147, R226 ;  /* 0x000000e293e27221 */ /* 0x000fe20000000000 */
[----:B------:R-:W-:-:S01]  /*18b90*/  FADD R228, R145, R228 ;  /* 0x000000e491e47221 */ /* 0x000fc20000000000 */
[----:B------:R2:W-:Y:S04]  /*18ba0*/  STL [R1+0x204], R135 ;  /* 0x0002048701007387 */ /* 0x0005e80000100800 */
[----:B0-----:R-:W3:Y:S04]  /*18bb0*/  LDL.LU R0, [R1+0x24c] ;  /* 0x00024c0001007983 */ /* 0x001ee80000300800 */
[----:B------:R-:W-:Y:S04]  /*18bc0*/  STL [R1+0x208], R132 ;  /* 0x0002088401007387 */ /* 0x000fe80000100800 */
[----:B------:R-:W4:Y:S04]  /*18bd0*/  LDL.LU R131, [R1+0x248] ;  /* 0x0002480001837983 */ /* 0x000f280000300800 */
[----:B--2---:R-:W2:Y:S04]  /*18be0*/  LDL.LU R135, [R1+0x244] ;  /* 0x0002440001877983 */ /* 0x004ea80000300800 */
[----:B------:R-:W-:Y:S04]  /*18bf0*/  STL [R1+0x210], R128 ;  /* 0x0002108001007387 */ /* 0x000fe80000100800 */
[----:B------:R0:W-:Y:S04]  /*18c00*/  STL [R1+0x218], R120 ;  /* 0x0002187801007387 */ /* 0x0001e80000100800 */
[----:B------:R1:W-:Y:S04]  /*18c10*/  STL [R1+0x214], R124 ;  /* 0x0002147c01007387 */ /* 0x0003e80000100800 */
[----:B0-----:R-:W2:Y:S04]  /*18c20*/  LDL.LU R120, [R1+0x21c] ;  /* 0x00021c0001787983 */ /* 0x001ea80000300800 */
[----:B------:R-:W2:Y:S04]  /*18c30*/  LDL.LU R122, [R1+0x220] ;  /* 0x00022000017a7983 */ /* 0x000ea80000300800 */
[----:B-1----:R-:W2:Y:S04]  /*18c40*/  LDL.LU R124, [R1+0x224] ;  /* 0x00022400017c7983 */ /* 0x002ea80000300800 */
[----:B------:R-:W2:Y:S04]  /*18c50*/  LDL.LU R126, [R1+0x228] ;  /* 0x00022800017e7983 */ /* 0x000ea80000300800 */
[----:B------:R-:W2:Y:S04]  /*18c60*/  LDL.LU R150, [R1+0x22c] ;  /* 0x00022c0001967983 */ /* 0x000ea80000300800 */
[----:B------:R-:W2:Y:S04]  /*18c70*/  LDL.LU R146, [R1+0x230] ;  /* 0x0002300001927983 */ /* 0x000ea80000300800 */
[----:B------:R-:W2:Y:S04]  /*18c80*/  LDL.LU R143, [R1+0x234] ;  /* 0x00023400018f7983 */ /* 0x000ea80000300800 */
[----:B------:R-:W2:Y:S04]  /*18c90*/  LDL.LU R141, [R1+0x238] ;  /* 0x00023800018d7983 */ /* 0x000ea80000300800 */
[----:B------:R-:W2:Y:S04]  /*18ca0*/  LDL.LU R139, [R1+0x23c] ;  /* 0x00023c00018b7983 */ /* 0x000ea80000300800 */
[----:B------:R-:W2:Y:S04]  /*18cb0*/  LDL.LU R137, [R1+0x240] ;  /* 0x0002400001897983 */ /* 0x000ea80000300800 */
[----:B------:R-:W2:Y:S04]  /*18cc0*/  LDL R128, [R1+0x1e0] ;  /* 0x0001e00001807983 */ /* 0x000ea80000100800 */
[----:B------:R-:W2:Y:S04]  /*18cd0*/  LDL R130, [R1+0x1e4] ;  /* 0x0001e40001827983 */ /* 0x000ea80000100800 */
[----:B------:R-:W2:Y:S04]  /*18ce0*/  LDL R132, [R1+0x1e8] ;  /* 0x0001e80001847983 */ /* 0x000ea80000100800 */
[----:B------:R-:W2:Y:S04]  /*18cf0*/  LDL R134, [R1+0x1ec] ;  /* 0x0001ec0001867983 */ /* 0x000ea80000100800 */
[----:B------:R-:W2:Y:S04]  /*18d00*/  LDL R151, [R1+0x1f0] ;  /* 0x0001f00001977983 */ /* 0x000ea80000100800 */
[----:B------:R-:W2:Y:S04]  /*18d10*/  LDL R149, [R1+0x1f4] ;  /* 0x0001f40001957983 */ /* 0x000ea80000100800 */
[----:B------:R-:W2:Y:S04]  /*18d20*/  LDL R147, [R1+0x1f8] ;  /* 0x0001f80001937983 */ /* 0x000ea80000100800 */
[----:B------:R-:W2:Y:S01]  /*18d30*/  LDL R145, [R1+0x1fc] ;  /* 0x0001fc0001917983 */ /* 0x000ea20000100800 */
[----:B---3--:R-:W-:-:S01]  /*18d40*/  FADD R0, R129, R0 ;  /* 0x0000000081007221 */ /* 0x008fc20000000000 */
[----:B----4-:R-:W-:Y:S01]  /*18d50*/  FADD R131, R133, R131 ;  /* 0x0000008385837221 */ /* 0x010fe20000000000 */
[----:B--2---:R-:W-:-:S02]  /*18d60*/  FADD R120, R119, R120 ;  /* 0x0000007877787221 */ /* 0x004fc40000000000 */
[----:B------:R-:W2:Y:S01]  /*18d70*/  LDL.LU R119, [R1+0x508] ;  /* 0x0005080001777983 */ /* 0x000ea20000300800 */
[----:B------:R-:W-:-:S03]  /*18d80*/  FADD R122, R121, R122 ;  /* 0x0000007a797a7221 */ /* 0x000fc60000000000 */
[----:B------:R0:W-:Y:S01]  /*18d90*/  STL [R1+0x21c], R120 ;  /* 0x00021c7801007387 */ /* 0x0001e20000100800 */
[----:B------:R-:W-:-:S01]  /*18da0*/  FADD R124, R123, R124 ;  /* 0x0000007c7b7c7221 */ /* 0x000fc20000000000 */
[----:B------:R-:W-:Y:S02]  /*18db0*/  FADD R126, R125, R126 ;  /* 0x0000007e7d7e7221 */ /* 0x000fe40000000000 */
[----:B0-----:R-:W3:Y:S04]  /*18dc0*/  LDL.LU R120, [R1+0x504] ;  /* 0x0005040001787983 */ /* 0x001ee80000300800 */
[----:B------:R-:W4:Y:S04]  /*18dd0*/  LDL.LU R121, [R1+0x500] ;  /* 0x0005000001797983 */ /* 0x000f280000300800 */
[----:B------:R0:W-:Y:S01]  /*18de0*/  STL [R1+0x220], R122 ;  /* 0x0002207a01007387 */ /* 0x0001e20000100800 */
[----:B------:R-:W-:-:S01]  /*18df0*/  FADD R150, R127, R150 ;  /* 0x000000967f967221 */ /* 0x000fc20000000000 */
[----:B------:R-:W-:Y:S01]  /*18e00*/  FADD R146, R148, R146 ;  /* 0x0000009294927221 */ /* 0x000fe20000000000 */
[----:B------:R-:W-:-:S01]  /*18e10*/  FADD R143, R144, R143 ;  /* 0x0000008f908f7221 */ /* 0x000fc20000000000 */
[----:B------:R-:W-:Y:S01]  /*18e20*/  FADD R141, R142, R141 ;  /* 0x0000008d8e8d7221 */ /* 0x000fe20000000000 */
[----:B0-----:R-:W4:Y:S04]  /*18e30*/  LDL.LU R122, [R1+0x4fc] ;  /* 0x0004fc00017a7983 */ /* 0x001f280000300800 */
[----:B------:R-:W4:Y:S04]  /*18e40*/  LDL.LU R123, [R1+0x4f8] ;  /* 0x0004f800017b7983 */ /* 0x000f280000300800 */
[----:B------:R0:W-:Y:S01]  /*18e50*/  STL [R1+0x224], R124 ;  /* 0x0002247c01007387 */ /* 0x0001e20000100800 */
[----:B------:R-:W-:-:S01]  /*18e60*/  FADD R139, R140, R139 ;  /* 0x0000008b8c8b7221 */ /* 0x000fc20000000000 */
[----:B------:R-:W-:Y:S01]  /*18e70*/  FADD R137, R138, R137 ;  /* 0x000000898a897221 */ /* 0x000fe20000000000 */
[----:B------:R-:W-:-:S01]  /*18e80*/  FADD R135, R136, R135 ;  /* 0x0000008788877221 */ /* 0x000fc20000000000 */
[----:B0-----:R-:W4:Y:S04]  /*18e90*/  LDL.LU R124, [R1+0x4f4] ;  /* 0x0004f400017c7983 */ /* 0x001f280000300800 */
[----:B------:R-:W4:Y:S04]  /*18ea0*/  LDL.LU R125, [R1+0x4f0] ;  /* 0x0004f000017d7983 */ /* 0x000f280000300800 */
[----:B------:R0:W-:Y:S04]  /*18eb0*/  STL [R1+0x228], R126 ;  /* 0x0002287e01007387 */ /* 0x0001e80000100800 */
[----:B0-----:R-:W4:Y:S04]  /*18ec0*/  LDL.LU R126, [R1+0x4ec] ;  /* 0x0004ec00017e7983 */ /* 0x001f280000300800 */
[----:B------:R-:W4:Y:S04]  /*18ed0*/  LDL.LU R127, [R1+0x4e8] ;  /* 0x0004e800017f7983 */ /* 0x000f280000300800 */
[----:B------:R-:W-:Y:S04]  /*18ee0*/  STL [R1+0x22c], R150 ;  /* 0x00022c9601007387 */ /* 0x000fe80000100800 */
[----:B------:R-:W-:Y:S04]  /*18ef0*/  STL [R1+0x230], R146 ;  /* 0x0002309201007387 */ /* 0x000fe80000100800 */
[----:B------:R-:W-:Y:S04]  /*18f00*/  STL [R1+0x234], R143 ;  /* 0x0002348f01007387 */ /* 0x000fe80000100800 */
[----:B------:R-:W-:Y:S04]  /*18f10*/  STL [R1+0x238], R141 ;  /* 0x0002388d01007387 */ /* 0x000fe80000100800 */
[----:B------:R-:W-:Y:S04]  /*18f20*/  STL [R1+0x23c], R139 ;  /* 0x00023c8b01007387 */ /* 0x000fe80000100800 */
[----:B------:R-:W-:Y:S04]  /*18f30*/  STL [R1+0x240], R137 ;  /* 0x0002408901007387 */ /* 0x000fe80000100800 */
[----:B------:R-:W2:Y:S04]  /*18f40*/  LDL.LU R129, [R1+0x250] ;  /* 0x0002500001817983 */ /* 0x000ea80000300800 */
[----:B------:R-:W-:Y:S04]  /*18f50*/  STL [R1+0x244], R135 ;  /* 0x0002448701007387 */ /* 0x000fe80000100800 */
[----:B------:R0:W-:Y:S04]  /*18f60*/  STL [R1+0x248], R131 ;  /* 0x0002488301007387 */ /* 0x0001e80000100800 */
[----:B0-----:R-:W3:Y:S04]  /*18f70*/  LDL.LU R131, [R1+0x254] ;  /* 0x0002540001837983 */ /* 0x001ee80000300800 */
[----:B------:R-:W4:Y:S04]  /*18f80*/  LDL.LU R133, [R1+0x258] ;  /* 0x0002580001857983 */ /* 0x000f280000300800 */
[----:B------:R0:W-:Y:S04]  /*18f90*/  STL [R1+0x24c], R0 ;  /* 0x00024c0001007387 */ /* 0x0001e80000100800 */
[----:B------:R-:W4:Y:S04]  /*18fa0*/  LDL.LU R135, [R1+0x25c] ;  /* 0x00025c0001877983 */ /* 0x000f280000300800 */
        /* <DEDUP_REMOVED lines=12> */
[----:B0-----:R-:W4:Y:S01]  /*19070*/  LDL.LU R0, [R1+0x290] ;  /* 0x0002900001007983 */ /* 0x001f220000300800 */
[----:B--2---:R-:W-:-:S03]  /*19080*/  FADD R129, R128, R129 ;  /* 0x0000008180817221 */ /* 0x004fc60000000000 */
[----:B------:R-:W2:Y:S04]  /*19090*/  LDL.LU R128, [R1+0x4e4] ;  /* 0x0004e40001807983 */ /* 0x000ea80000300800 */
[----:B------:R0:W-:Y:S04]  /*190a0*/  STL [R1+0x250], R129 ;  /* 0x0002508101007387 */ /* 0x0001e80000100800 */
[----:B0-----:R-:W2:Y:S01]  /*190b0*/  LDL.LU R129, [R1+0x4e0] ;  /* 0x0004e00001817983 */ /* 0x001ea20000300800 */
[----:B---3--:R-:W-:-:S03]  /*190c0*/  FADD R131, R130, R131 ;  /* 0x0000008382837221 */ /* 0x008fc60000000000 */
[----:B------:R-:W3:Y:S01]  /*190d0*/  LDL.LU R130, [R1+0x4dc] ;  /* 0x0004dc0001827983 */ /* 0x000ee20000300800 */
[----:B----4-:R-:W-:-:S03]  /*190e0*/  FADD R133, R132, R133 ;  /* 0x0000008584857221 */ /* 0x010fc60000000000 */
[----:B------:R0:W-:Y:S01]  /*190f0*/  STL [R1+0x254], R131 ;  /* 0x0002548301007387 */ /* 0x0001e20000100800 */
[----:B------:R-:W-:-:S03]  /*19100*/  FADD R135, R134, R135 ;  /* 0x0000008786877221 */ /* 0x000fc60000000000 */
[----:B0-----:R-:W4:Y:S01]  /*19110*/  LDL.LU R131, [R1+0x4d8] ;  /* 0x0004d80001837983 */ /* 0x001f220000300800 */
[----:B------:R-:W-:-:S03]  /*19120*/  FADD R150, R151, R150 ;  /* 0x0000009697967221 */ /* 0x000fc60000000000 */
[----:B------:R-:W4:Y:S01]  /*19130*/  LDL.LU R132, [R1+0x4d4] ;  /* 0x0004d40001847983 */ /* 0x000f220000300800 */
[----:B------:R-:W-:-:S03]  /*19140*/  FADD R148, R149, R148 ;  /* 0x0000009495947221 */ /* 0x000fc60000000000 */
[----:B------:R0:W-:Y:S01]  /*19150*/  STL [R1+0x258], R133 ;  /* 0x0002588501007387 */ /* 0x0001e20000100800 */
[----:B------:R-:W-:-:S01]  /*19160*/  FADD R146, R147, R146 ;  /* 0x0000009293927221 */ /* 0x000fc20000000000 */
[----:B------:R-:W-:Y:S02]  /*19170*/  FADD R144, R145, R144 ;  /* 0x0000009091907221 */ /* 0x000fe40000000000 */
[----:B0-----:R-:W4:Y:S01]  /*19180*/  LDL.LU R133, [R1+0x4d0] ;  /* 0x0004d00001857983 */ /* 0x001f220000300800 */
[----:B------:R-:W-:-:S03]  /*19190*/  FADD R143, R24, R143 ;  /* 0x0000008f188f7221 */ /* 0x000fc60000000000 */
[----:B------:R-:W4:Y:S01]  /*191a0*/  LDL.LU R134, [R1+0x4cc] ;  /* 0x0004cc0001867983 */ /* 0x000f220000300800 */
[----:B------:R-:W-:-:S03]  /*191b0*/  FADD R142, R25, R142 ;  /* 0x0000008e198e7221 */ /* 0x000fc60000000000 */
[----:B------:R0:W-:Y:S01]  /*191c0*/  STL [R1+0x25c], R135 ;  /* 0x00025c8701007387 */ /* 0x0001e20000100800 */
[----:B------:R-:W-:-:S01]  /*191d0*/  FADD R141, R26, R141 ;  /* 0x0000008d1a8d7221 */ /* 0x000fc20000000000 */
[----:B------:R-:W-:Y:S01]  /*191e0*/  FADD R140, R27, R140 ;  /* 0x0000008c1b8c7221 */ /* 0x000fe20000000000 */
[----:B------:R-:W-:-:S01]  /*191f0*/  FADD R139, R28, R139 ;  /* 0x0000008b1c8b7221 */ /* 0x000fc20000000000 */
[----:B0-----:R-:W4:Y:S01]  /*19200*/  LDL.LU R135, [R1+0x4c8] ;  /* 0x0004c80001877983 */ /* 0x001f220000300800 */
[----:B------:R-:W-:-:S03]  /*19210*/  FADD R138, R29, R138 ;  /* 0x0000008a1d8a7221 */ /* 0x000fc60000000000 */
[----:B------:R0:W-:Y:S01]  /*19220*/  STL [R1+0x260], R150 ;  /* 0x0002609601007387 */ /* 0x0001e20000100800 */
[----:B------:R-:W-:-:S03]  /*19230*/  FADD R137, R30, R137 ;  /* 0x000000891e897221 */ /* 0x000fc60000000000 */
[----:B------:R1:W-:Y:S01]  /*19240*/  STL [R1+0x264], R148 ;  /* 0x0002649401007387 */ /* 0x0003e20000100800 */
[----:B------:R-:W-:-:S03]  /*19250*/  FADD R136, R31, R136 ;  /* 0x000000881f887221 */ /* 0x000fc60000000000 */
[----:B------:R1:W-:Y:S01]  /*19260*/  STL [R1+0x268], R146 ;  /* 0x0002689201007387 */ /* 0x0003e20000100800 */
[----:B------:R-:W-:-:S03]  /*19270*/  FADD R0, R32, R0 ;  /* 0x0000000020007221 */ /* 0x000fc60000000000 */
[----:B------:R1:W-:Y:S04]  /*19280*/  STL [R1+0x26c], R144 ;  /* 0x00026c9001007387 */ /* 0x0003e80000100800 */
[----:B------:R1:W-:Y:S04]  /*19290*/  STL [R1+0x270], R143 ;  /* 0x0002708f01007387 */ /* 0x0003e80000100800 */
[----:B------:R1:W-:Y:S04]  /*192a0*/  STL [R1+0x274], R142 ;  /* 0x0002748e01007387 */ /* 0x0003e80000100800 */
[----:B------:R1:W-:Y:S04]  /*192b0*/  STL [R1+0x278], R141 ;  /* 0x0002788d01007387 */ /* 0x0003e80000100800 */
[----:B------:R1:W-:Y:S04]  /*192c0*/  STL [R1+0x27c], R140 ;  /* 0x00027c8c01007387 */ /* 0x0003e80000100800 */
[----:B------:R1:W-:Y:S04]  /*192d0*/  STL [R1+0x280], R139 ;  /* 0x0002808b01007387 */ /* 0x0003e80000100800 */
[----:B------:R1:W-:Y:S04]  /*192e0*/  STL [R1+0x284], R138 ;  /* 0x0002848a01007387 */ /* 0x0003e80000100800 */
[----:B------:R-:W2:Y:S04]  /*192f0*/  LDL.LU R151, [R1+0x294] ;  /* 0x0002940001977983 */ /* 0x000ea80000300800 */
[----:B------:R1:W-:Y:S04]  /*19300*/  STL [R1+0x288], R137 ;  /* 0x0002888901007387 */ /* 0x0003e80000100800 */
[----:B0-----:R-:W3:Y:S04]  /*19310*/  LDL.LU R150, [R1+0x298] ;  /* 0x0002980001967983 */ /* 0x001ee80000300800 */
[----:B------:R0:W-:Y:S04]  /*19320*/  STL [R1+0x28c], R136 ;  /* 0x00028c8801007387 */ /* 0x0001e80000100800 */
[----:B------:R-:W4:Y:S04]  /*19330*/  LDL.LU R149, [R1+0x29c] ;  /* 0x00029c0001957983 */ /* 0x000f280000300800 */
[----:B------:R0:W-:Y:S04]  /*19340*/  STL [R1+0x290], R0 ;  /* 0x0002900001007387 */ /* 0x0001e80000100800 */
[----:B-1----:R-:W4:Y:S04]  /*19350*/  LDL.LU R148, [R1+0x2a0] ;  /* 0x0002a00001947983 */ /* 0x002f280000300800 */
        /* <DEDUP_REMOVED lines=11> */
[----:B0-----:R-:W4:Y:S04]  /*19410*/  LDL.LU R136, [R1+0x2d0] ;  /* 0x0002d00001887983 */ /* 0x001f280000300800 */
[----:B------:R-:W4:Y:S01]  /*19420*/  LDL.LU R0, [R1+0x2d4] ;  /* 0x0002d40001007983 */ /* 0x000f220000300800 */
[----:B--2---:R-:W-:-:S05]  /*19430*/  FADD R151, R33, R151 ;  /* 0x0000009721977221 */ /* 0x004fca0000000000 */
[----:B------:R0:W-:Y:S01]  /*19440*/  STL [R1+0x294], R151 ;  /* 0x0002949701007387 */ /* 0x0001e20000100800 */
[----:B---3--:R-:W-:-:S05]  /*19450*/  FADD R150, R34, R150 ;  /* 0x0000009622967221 */ /* 0x008fca0000000000 */
[----:B------:R1:W-:Y:S01]  /*19460*/  STL [R1+0x298], R150 ;  /* 0x0002989601007387 */ /* 0x0003e20000100800 */
[----:B----4-:R-:W-:-:S05]  /*19470*/  FADD R149, R35, R149 ;  /* 0x0000009523957221 */ /* 0x010fca0000000000 */
[----:B------:R2:W-:Y:S01]  /*19480*/  STL [R1+0x29c], R149 ;  /* 0x00029c9501007387 */ /* 0x0005e20000100800 */
[----:B------:R-:W-:-:S01]  /*19490*/  FADD R148, R36, R148 ;  /* 0x0000009424947221 */ /* 0x000fc20000000000 */
[----:B------:R-:W-:-:S04]  /*194a0*/  FADD R147, R37, R147 ;  /* 0x0000009325937221 */ /* 0x000fc80000000000 */
[----:B------:R3:W-:Y:S01]  /*194b0*/  STL [R1+0x2a0], R148 ;  /* 0x0002a09401007387 */ /* 0x0007e20000100800 */
[----:B------:R-:W-:-:S03]  /*194c0*/  FADD R146, R38, R146 ;  /* 0x0000009226927221 */ /* 0x000fc60000000000 */
        /* <DEDUP_REMOVED lines=20> */
[----:B0-----:R-:W4:Y:S01]  /*19610*/  LDL.LU R151, [R1+0x2d8] ;  /* 0x0002d80001977983 */ /* 0x001f220000300800 */
[----:B------:R-:W-:-:S03]  /*19620*/  FADD R0, R49, R0 ;  /* 0x0000000031007221 */ /* 0x000fc60000000000 */
[----:B------:R0:W-:Y:S04]  /*19630*/  STL [R1+0x2cc], R137 ;  /* 0x0002cc8901007387 */ /* 0x0001e80000100800 */
[----:B-1----:R-:W4:Y:S04]  /*19640*/  LDL.LU R150, [R1+0x2dc] ;  /* 0x0002dc0001967983 */ /* 0x002f280000300800 */
[----:B------:R1:W-:Y:S04]  /*19650*/  STL [R1+0x2d0], R136 ;  /* 0x0002d08801007387 */ /* 0x0003e80000100800 */
[----:B--2---:R-:W2:Y:S04]  /*19660*/  LDL.LU R149, [R1+0x2e0] ;  /* 0x0002e00001957983 */ /* 0x004ea80000300800 */
[----:B------:R1:W-:Y:S04]  /*19670*/  STL [R1+0x2d4], R0 ;  /* 0x0002d40001007387 */ /* 0x0003e80000100800 */
[----:B---3--:R-:W3:Y:S04]  /*19680*/  LDL.LU R148, [R1+0x2e4] ;  /* 0x0002e40001947983 */ /* 0x008ee80000300800 */
[----:B----4-:R-:W4:Y:S04]  /*19690*/  LDL.LU R147, [R1+0x2e8] ;  /* 0x0002e80001937983 */ /* 0x010f280000300800 */
        /* <DEDUP_REMOVED lines=10> */
[----:B-1----:R-:W4:Y:S04]  /*19740*/  LDL.LU R136, [R1+0x314] ;  /* 0x0003140001887983 */ /* 0x002f280000300800 */
[----:B------:R-:W4:Y:S01]  /*19750*/  LDL.LU R0, [R1+0x318] ;  /* 0x0003180001007983 */ /* 0x000f220000300800 */
[----:B------:R-:W-:-:S01]  /*19760*/  FADD R151, R50, R151 ;  /* 0x0000009732977221 */ /* 0x000fc20000000000 */
[----:B------:R-:W-:-:S04]  /*19770*/  FADD R150, R51, R150 ;  /* 0x0000009633967221 */ /* 0x000fc80000000000 */
[----:B------:R0:W-:Y:S01]  /*19780*/  STL [R1+0x2d8], R151 ;  /* 0x0002d89701007387 */ /* 0x0001e20000100800 */
[----:B--2---:R-:W-:-:S03]  /*19790*/  FADD R149, R52, R149 ;  /* 0x0000009534957221 */ /* 0x004fc60000000000 */
[----:B------:R1:W-:Y:S01]  /*197a0*/  STL [R1+0x2dc], R150 ;  /* 0x0002dc9601007387 */ /* 0x0003e20000100800 */
[----:B---3--:R-:W-:-:S03]  /*197b0*/  FADD R148, R53, R148 ;  /* 0x0000009435947221 */ /* 0x008fc60000000000 */
[----:B------:R2:W-:Y:S01]  /*197c0*/  STL [R1+0x2e0], R149 ;  /* 0x0002e09501007387 */ /* 0x0005e20000100800 */
[----:B----4-:R-:W-:-:S03]  /*197d0*/  FADD R147, R54, R147 ;  /* 0x0000009336937221 */ /* 0x010fc60000000000 */
        /* <DEDUP_REMOVED lines=198> */
[----:B------:R-:W-:Y:S01]  /*1a440*/  STL [R1+0x3e8], R151 ;  /* 0x0003e89701007387 */ /* 0x000fe20000100800 */
[----:B--2---:R-:W-:-:S03]  /*1a450*/  FADD R149, R120, R149 ;  /* 0x0000009578957221 */ /* 0x004fc60000000000 */
[----:B------:R-:W-:Y:S01]  /*1a460*/  STL [R1+0x3ec], R150 ;  /* 0x0003ec9601007387 */ /* 0x000fe20000100800 */
[----:B---3--:R-:W-:-:S03]  /*1a470*/  FADD R148, R121, R148 ;  /* 0x0000009479947221 */ /* 0x008fc60000000000 */
[----:B------:R-:W-:Y:S01]  /*1a480*/  STL [R1+0x3f0], R149 ;  /* 0x0003f09501007387 */ /* 0x000fe20000100800 */
[----:B----4-:R-:W-:-:S03]  /*1a490*/  FADD R147, R122, R147 ;  /* 0x000000937a937221 */ /* 0x010fc60000000000 */
[----:B------:R-:W-:Y:S01]  /*1a4a0*/  STL [R1+0x3f4], R148 ;  /* 0x0003f49401007387 */ /* 0x000fe20000100800 */
[----:B------:R-:W-:-:S03]  /*1a4b0*/  FADD R146, R123, R146 ;  /* 0x000000927b927221 */ /* 0x000fc60000000000 */
        /* <DEDUP_REMOVED lines=17> */
[----:B------:R-:W-:-:S01]  /*1a5d0*/  FADD R137, R132, R137 ;  /* 0x0000008984897221 */ /* 0x000fc20000000000 */
[----:B------:R-:W-:Y:S02]  /*1a5e0*/  FADD R136, R133, R136 ;  /* 0x0000008885887221 */ /* 0x000fe40000000000 */
[----:B------:R-:W-:Y:S04]  /*1a5f0*/  STL [R1+0x41c], R138 ;  /* 0x00041c8a01007387 */ /* 0x000fe80000100800 */
[----:B------:R0:W-:Y:S04]  /*1a600*/  STL [R1+0x424], R136 ;  /* 0x0004248801007387 */ /* 0x0001e80000100800 */
[----:B------:R1:W-:Y:S04]  /*1a610*/  STL [R1+0x420], R137 ;  /* 0x0004208901007387 */ /* 0x0003e80000100800 */
[----:B0-----:R-:W2:Y:S01]  /*1a620*/  LDL.LU R136, [R1+0x42c] ;  /* 0x00042c0001887983 */ /* 0x001ea20000300800 */
[----:B------:R-:W-:-:S03]  /*1a630*/  FADD R0, R134, R0 ;  /* 0x0000000086007221 */ /* 0x000fc60000000000 */
[----:B-1----:R-:W3:Y:S04]  /*1a640*/  LDL.LU R137, [R1+0x430] ;  /* 0x0004300001897983 */ /* 0x002ee80000300800 */
        /* <DEDUP_REMOVED lines=16> */
[----:B--2---:R-:W-:-:S05]  /*1a750*/  FADD R136, R135, R136 ;  /* 0x0000008887887221 */ /* 0x004fca0000000000 */
[----:B------:R0:W-:Y:S04]  /*1a760*/  STL [R1+0x42c], R136 ;  /* 0x00042c8801007387 */ /* 0x0001e80000100800 */
[----:B0-----:R-:W3:Y:S02]  /*1a770*/  LDL.LU R136, [R1+0x4c4] ;  /* 0x0004c40001887983 */ /* 0x001ee40000300800 */
[----:B---3--:R-:W-:-:S05]  /*1a780*/  FADD R137, R136, R137 ;  /* 0x0000008988897221 */ /* 0x008fca0000000000 */
[----:B------:R0:W-:Y:S04]  /*1a790*/  STL [R1+0x430], R137 ;  /* 0x0004308901007387 */ /* 0x0001e80000100800 */
[----:B0-----:R-:W4:Y:S02]  /*1a7a0*/  LDL.LU R137, [R1+0x4c0] ;  /* 0x0004c00001897983 */ /* 0x001f240000300800 */
[----:B----4-:R-:W-:-:S05]  /*1a7b0*/  FADD R138, R137, R138 ;  /* 0x0000008a898a7221 */ /* 0x010fca0000000000 */
[----:B------:R0:W-:Y:S04]  /*1a7c0*/  STL [R1+0x434], R138 ;  /* 0x0004348a01007387 */ /* 0x0001e80000100800 */
[----:B0-----:R-:W2:Y:S02]  /*1a7d0*/  LDL.LU R138, [R1+0x4bc] ;  /* 0x0004bc00018a7983 */ /* 0x001ea40000300800 */
[----:B--2---:R-:W-:-:S05]  /*1a7e0*/  FADD R139, R138, R139 ;  /* 0x0000008b8a8b7221 */ /* 0x004fca0000000000 */
        /* <DEDUP_REMOVED lines=37> */
[----:B0-----:R-:W2:Y:S01]  /*1aa40*/  LDL.LU R151, [R1+0x488] ;  /* 0x0004880001977983 */ /* 0x001ea20000300800 */
[----:B------:R-:W-:Y:S01]  /*1aa50*/  UMOV UR6, URZ ;  /* 0x0000003f00067c82 */ /* 0x000fe20008000000 */
[----:B--2---:R-:W-:-:S05]  /*1aa60*/  FADD R0, R0, R151 ;  /* 0x0000009700007221 */ /* 0x004fca0000000000 */
[----:B------:R0:W-:Y:S02]  /*1aa70*/  STL [R1+0x46c], R0 ;  /* 0x00046c0001007387 */ /* 0x0001e40000100800 */
.L_x_24:
[----:B------:R-:W-:Y:S05]  /*1aa80*/  @!P1 BRA `(.L_x_25) ;  /* 0x0000000000049947 */ /* 0x000fea0003800000 */
[----:B------:R-:W-:Y:S01]  /*1aa90*/  BPT.TRAP 0x1 ;  /* 0x000000040000795c */ /* 0x000fe20000300000 */
.L_x_25:
[----:B------:R-:W-:Y:S02]  /*1aaa0*/  UISETP.GT.U32.AND UP0, UPT, UR7, 0x1, UPT ;  /* 0x000000010700788c */ /* 0x000fe4000bf04070 */
[----:B------:R-:W-:-:S04]  /*1aab0*/  ULEA UR21, UR10, UR13, 0x3 ;  /* 0x0000000d0a157291 */ /* 0x000fc8000f8e183f */
[----:B------:R-:W-:Y:S01]  /*1aac0*/  UIADD3 UR21, UR21, 0x10, URZ ;  /* 0x0000001015157890 */ /* 0x000fe2000fffe03f */
[----:B------:R-:W-:-:S03]  /*1aad0*/  PLOP3.LUT P0, PT, PT, PT, UP0, 0x80, 0x0 ;  /* 0x000000000000781c */ /* 0x000fc60003f0f008 */
[----:B------:R-:W-:-:S09]  /*1aae0*/  UPRMT UR21, URZ, 0x654, UR21 ;  /* 0x000006543f157896 */ /* 0x000fd20008000015 */
[----:B------:R-:W-:Y:S01]  /*1aaf0*/  SYNCS.ARRIVE.TRANS64.RED.A1T0 RZ, [UR21], RZ ;  /* 0x000000ffffff79a7 */ /* 0x000fe20008100415 */
[----:B------:R-:W-:Y:S05]  /*1ab00*/  @P0 BRA `(.L_x_26) ;  /* 0x0000000000040947 */ /* 0x000fea0003800000 */
[----:B------:R-:W-:Y:S01]  /*1ab10*/  BPT.TRAP 0x1 ;  /* 0x000000040000795c */ /* 0x000fe20000300000 */
.L_x_26:
[----:B------:R-:W-:Y:S02]  /*1ab20*/  UISETP.GT.AND UP2, UPT, UR16, 0x1, UPT ;  /* 0x000000011000788c */ /* 0x000fe4000bf44270 */
[----:B------:R-:W-:Y:S02]  /*1ab30*/  UIADD3 UR12, UR12, 0x1, URZ ;  /* 0x000000010c0c7890 */ /* 0x000fe4000fffe03f */
[----:B------:R-:W-:Y:S02]  /*1ab40*/  UIADD3 UR10, UR10, 0x1, URZ ;  /* 0x000000010a0a7890 */ /* 0x000fe4000fffe03f */
[----:B------:R-:W-:Y:S01]  /*1ab50*/  PLOP3.LUT P0, PT, PT, PT, UP2, 0x80, 0x0 ;  /* 0x000000000000781c */ /* 0x000fe20003f0f028 */
[----:B------:R-:W-:Y:S02]  /*1ab60*/  UISETP.NE.AND UP0, UPT, UR12, 0x2, UPT ;  /* 0x000000020c00788c */ /* 0x000fe4000bf05270 */
[----:B------:R-:W-:Y:S02]  /*1ab70*/  UIADD3 UR22, UR16, -0x1, URZ ;  /* 0xffffffff10167890 */ /* 0x000fe4000fffe03f */
[----:B------:R-:W-:-:S02]  /*1ab80*/  USEL UR16, URZ, 0x1, UP0 ;  /* 0x000000013f107887 */ /* 0x000fc40008000000 */
[----:B------:R-:W-:Y:S02]  /*1ab90*/  UISETP.NE.AND UP1, UPT, UR10, 0x2, UPT ;  /* 0x000000020a00788c */ /* 0x000fe4000bf25270 */
[----:B------:R-:W-:Y:S02]  /*1aba0*/  ULOP3.LUT UR15, UR15, UR16, URZ, 0x3c, !UPT ;  /* 0x000000100f0f7292 */ /* 0x000fe4000f8e3c3f */
[----:B------:R-:W-:Y:S02]  /*1abb0*/  USEL UR12, UR12, URZ, UP0 ;  /* 0x0000003f0c0c7287 */ /* 0x000fe40008000000 */
[----:B------:R-:W-:Y:S01]  /*1abc0*/  USEL UR10, UR10, URZ, UP1 ;  /* 0x0000003f0a0a7287 */ /* 0x000fe20008800000 */
[----:B------:R-:W-:Y:S01]  /*1abd0*/  UMOV UR21, 0x1 ;  /* 0x0000000100157882 */ /* 0x000fe20000000000 */
[----:B------:R-:W-:Y:S01]  /*1abe0*/  UMOV UR16, UR22 ;  /* 0x0000001600107c82 */ /* 0x000fe20008000000 */
[----:B------:R-:W-:Y:S09]  /*1abf0*/  @P0 BRA `(.L_x_27) ;  /* 0xffffff2400600947 */ /* 0x000ff2000383ffff */
.L_x_19:
[----:B------:R-:W-:-:S04]  /*1ac00*/  UISETP.NE.AND UP0, UPT, UR6, URZ, UPT ;  /* 0x0000003f0600728c */ /* 0x000fc8000bf05270 */
[----:B------:R-:W-:-:S06]  /*1ac10*/  USEL UR6, URZ, 0x1, !UP0 ;  /* 0x000000013f067887 */ /* 0x000fcc000c000000 */
[----:B------:R-:W-:-:S13]  /*1ac20*/  ISETP.NE.AND P0, PT, RZ, UR6, PT ;  /* 0x00000006ff007c0c */ /* 0x000fda000bf05270 */
[----:B------:R-:W-:Y:S05]  /*1ac30*/  @!P0 BRA `(.L_x_28) ;  /* 0x0000003800988947 */ /* 0x000fea0003800000 */
[----:B------:R2:W-:Y:S04]  /*1ac40*/  STL [R1+0x660], R33 ;  /* 0x0006602101007387 */ /* 0x0005e80000100800 */
[----:B--2---:R-:W2:Y:S04]  /*1ac50*/  LDL.LU R33, [R1] ;  /* 0x0000000001217983 */ /* 0x004ea80000300800 */
[----:B------:R3:W-:Y:S04]  /*1ac60*/  STL [R1+0x65c], R34 ;  /* 0x00065c2201007387 */ /* 0x0007e80000100800 */
[----:B---3--:R-:W3:Y:S04]  /*1ac70*/  LDL.LU R34, [R1+0x4] ;  /* 0x0000040001227983 */ /* 0x008ee80000300800 */
[----:B------:R4:W-:Y:S04]  /*1ac80*/  STL [R1+0x658], R35 ;  /* 0x0006582301007387 */ /* 0x0009e80000100800 */
[----:B----4-:R-:W4:Y:S04]  /*1ac90*/  LDL.LU R35, [R1+0x8] ;  /* 0x0000080001237983 */ /* 0x010f280000300800 */
[----:B------:R0:W-:Y:S04]  /*1aca0*/  STL [R1+0x654], R36 ;  /* 0x0006542401007387 */ /* 0x0001e80000100800 */
[----:B0-----:R-:W4:Y:S04]  /*1acb0*/  LDL.LU R36, [R1+0xc] ;  /* 0x00000c0001247983 */ /* 0x001f280000300800 */
        /* <DEDUP_REMOVED lines=160> */
[----:B------:R-:W4:Y:S04]  /*1b6c0*/  LDL.LU R0, [R1+0x224] ;  /* 0x0002240001007983 */ /* 0x000f280000300800 */
        /* <DEDUP_REMOVED lines=69> */
[----:B0-----:R-:W4:Y:S01]  /*1bb20*/  LDL.LU R151, [R1+0x150] ;  /* 0x0001500001977983 */ /* 0x001f220000300800 */
[----:B--2--5:R-:W-:Y:S01]  /*1bb30*/  FADD R2, R33, R2 ;  /* 0x0000000221027221 */ /* 0x024fe20000000000 */
[----:B---3--:R-:W-:Y:S01]  /*1bb40*/  FADD R3, R34, R3 ;  /* 0x0000000322037221 */ /* 0x008fe20000000000 */
[----:B----4-:R-:W-:Y:S01]  /*1bb50*/  FADD R4, R35, R4 ;  /* 0x0000000423047221 */ /* 0x010fe20000000000 */
[----:B------:R-:W2:Y:S01]  /*1bb60*/  LDL.LU R33, [R1+0x660] ;  /* 0x0006600001217983 */ /* 0x000ea20000300800 */
[----:B------:R-:W-:Y:S01]  /*1bb70*/  FADD R5, R36, R5 ;  /* 0x0000000524057221 */ /* 0x000fe20000000000 */
[----:B------:R-:W-:-:S02]  /*1bb80*/  FADD R6, R37, R6 ;  /* 0x0000000625067221 */ /* 0x000fc40000000000 */
[----:B------:R-:W3:Y:S01]  /*1bb90*/  LDL.LU R34, [R1+0x65c] ;  /* 0x00065c0001227983 */ /* 0x000ee20000300800 */
        /* <DEDUP_REMOVED lines=150> */
[----:B------:R-:W-:Y:S01]  /*1c500*/  FADD R210, R113, R210 ;  /* 0x000000d271d27221 */ /* 0x000fe20000000000 */
[----:B------:R-:W-:Y:S02]  /*1c510*/  FADD R134, R135, R134 ;  /* 0x0000008687867221 */ /* 0x000fe40000000000 */
[----:B------:R-:W4:Y:S01]  /*1c520*/  LDL.LU R110, [R1+0x52c] ;  /* 0x00052c00016e7983 */ /* 0x000f220000300800 */
[----:B------:R-:W-:Y:S01]  /*1c530*/  FADD R211, R114, R211 ;  /* 0x000000d372d37221 */ /* 0x000fe20000000000 */
[----:B------:R-:W-:Y:S02]  /*1c540*/  FADD R132, R133, R132 ;  /* 0x0000008485847221 */ /* 0x000fe40000000000 */
[----:B------:R-:W4:Y:S01]  /*1c550*/  LDL.LU R111, [R1+0x528] ;  /* 0x00052800016f7983 */ /* 0x000f220000300800 */
[----:B------:R-:W-:Y:S01]  /*1c560*/  FADD R212, R115, R212 ;  /* 0x000000d473d47221 */ /* 0x000fe20000000000 */
[----:B------:R-:W-:-:S02]  /*1c570*/  FADD R130, R131, R130 ;  /* 0x0000008283827221 */ /* 0x000fc40000000000 */
[----:B------:R-:W4:Y:S01]  /*1c580*/  LDL.LU R112, [R1+0x524] ;  /* 0x0005240001707983 */ /* 0x000f220000300800 */
[----:B------:R-:W-:Y:S01]  /*1c590*/  FADD R213, R116, R213 ;  /* 0x000000d574d57221 */ /* 0x000fe20000000000 */
[----:B------:R-:W-:Y:S02]  /*1c5a0*/  FADD R128, R129, R128 ;  /* 0x0000008081807221 */ /* 0x000fe40000000000 */
        /* <DEDUP_REMOVED lines=8> */
[----:B------:R-:W-:Y:S01]  /*1c630*/  FADD R118, R119, R118 ;  /* 0x0000007677767221 */ /* 0x000fe20000000000 */
[----:B------:R-:W-:Y:S01]  /*1c640*/  FADD R0, R117, R0 ;  /* 0x0000000075007221 */ /* 0x000fe20000000000 */
[----:B------:R-:W-:Y:S01]  /*1c650*/  STL [R1+0x200], R134 ;  /* 0x0002008601007387 */ /* 0x000fe20000100800 */
        /* <DEDUP_REMOVED lines=20> */
[----:B------:R-:W-:-:S03]  /*1c7a0*/  FADD R217, R148, R217 ;  /* 0x000000d994d97221 */ /* 0x000fc60000000000 */
[----:B------:R-:W-:Y:S04]  /*1c7b0*/  STL [R1+0x218], R122 ;  /* 0x0002187a01007387 */ /* 0x000fe80000100800 */
[----:B------:R-:W2:Y:S04]  /*1c7c0*/  LDL.LU R117, [R1+0x1b8] ;  /* 0x0001b80001757983 */ /* 0x000ea80000300800 */
[----:B------:R-:W-:Y:S04]  /*1c7d0*/  STL [R1+0x21c], R120 ;  /* 0x00021c7801007387 */ /* 0x000fe80000100800 */
[----:B------:R-:W2:Y:S04]  /*1c7e0*/  LDL.LU R149, [R1+0x228] ;  /* 0x0002280001957983 */ /* 0x000ea80000300800 */
[----:B------:R0:W-:Y:S04]  /*1c7f0*/  STL [R1+0x220], R118 ;  /* 0x0002207601007387 */ /* 0x0001e80000100800 */
[----:B0-----:R-:W3:Y:S04]  /*1c800*/  LDL.LU R118, [R1+0x1bc] ;  /* 0x0001bc0001767983 */ /* 0x001ee80000300800 */
[----:B------:R0:W-:Y:S04]  /*1c810*/  STL [R1+0x224], R0 ;  /* 0x0002240001007387 */ /* 0x0001e80000100800 */
[----:B------:R-:W3:Y:S04]  /*1c820*/  LDL.LU R150, [R1+0x22c] ;  /* 0x00022c0001967983 */ /* 0x000ee80000300800 */
[----:B------:R-:W4:Y:S04]  /*1c830*/  LDL.LU R119, [R1+0x1c0] ;  /* 0x0001c00001777983 */ /* 0x000f280000300800 */
[----:B------:R-:W4:Y:S04]  /*1c840*/  LDL.LU R151, [R1+0x230] ;  /* 0x0002300001977983 */ /* 0x000f280000300800 */
[----:B------:R-:W4:Y:S04]  /*1c850*/  LDL.LU R120, [R1+0x1c4] ;  /* 0x0001c40001787983 */ /* 0x000f280000300800 */
[----:B0-----:R-:W4:Y:S04]  /*1c860*/  LDL.LU R0, [R1+0x234] ;  /* 0x0002340001007983 */ /* 0x001f280000300800 */
        /* <DEDUP_REMOVED lines=27> */
[----:B------:R-:W4:Y:S01]  /*1ca20*/  LDL.LU R148, [R1+0x26c] ;  /* 0x00026c0001947983 */ /* 0x000f220000300800 */
[----:B--2---:R-:W-:-:S03]  /*1ca30*/  FADD R149, R117, R149 ;  /* 0x0000009575957221 */ /* 0x004fc60000000000 */
[----:B------:R-:W2:Y:S04]  /*1ca40*/  LDL.LU R117, [R1+0x510] ;  /* 0x0005100001757983 */ /* 0x000ea80000300800 */
[----:B------:R0:W-:Y:S04]  /*1ca50*/  STL [R1+0x228], R149 ;  /* 0x0002289501007387 */ /* 0x0001e80000100800 */
[----:B0-----:R-:W2:Y:S01]  /*1ca60*/  LDL.LU R149, [R1+0x270] ;  /* 0x0002700001957983 */ /* 0x001ea20000300800 */
[----:B---3--:R-:W-:-:S03]  /*1ca70*/  FADD R150, R118, R150 ;  /* 0x0000009676967221 */ /* 0x008fc60000000000 */
[----:B------:R-:W3:Y:S04]  /*1ca80*/  LDL.LU R118, [R1+0x50c] ;  /* 0x00050c0001767983 */ /* 0x000ee80000300800 */
[----:B------:R0:W-:Y:S01]  /*1ca90*/  STL [R1+0x22c], R150 ;  /* 0x00022c9601007387 */ /* 0x0001e20000100800 */
[----:B----4-:R-:W-:-:S03]  /*1caa0*/  FADD R151, R119, R151 ;  /* 0x0000009777977221 */ /* 0x010fc60000000000 */
[----:B0-----:R-:W4:Y:S04]  /*1cab0*/  LDL.LU R150, [R1+0x274] ;  /* 0x0002740001967983 */ /* 0x001f280000300800 */
[----:B------:R-:W3:Y:S04]  /*1cac0*/  LDL.LU R119, [R1+0x508] ;  /* 0x0005080001777983 */ /* 0x000ee80000300800 */
[----:B------:R0:W-:Y:S04]  /*1cad0*/  STL [R1+0x230], R151 ;  /* 0x0002309701007387 */ /* 0x0001e80000100800 */
[----:B0-----:R-:W3:Y:S01]  /*1cae0*/  LDL.LU R151, [R1+0x278] ;  /* 0x0002780001977983 */ /* 0x001ee20000300800 */
[----:B------:R-:W-:Y:S01]  /*1caf0*/  FADD R0, R120, R0 ;  /* 0x0000000078007221 */ /* 0x000fe20000000000 */
[----:B------:R-:W-:-:S02]  /*1cb00*/  FADD R122, R121, R122 ;  /* 0x0000007a797a7221 */ /* 0x000fc40000000000 */
[----:B------:R-:W3:Y:S01]  /*1cb10*/  LDL.LU R120, [R1+0x504] ;  /* 0x0005040001787983 */ /* 0x000ee20000300800 */
[----:B------:R-:W-:-:S03]  /*1cb20*/  FADD R124, R123, R124 ;  /* 0x0000007c7b7c7221 */ /* 0x000fc60000000000 */
[----:B------:R0:W-:Y:S01]  /*1cb30*/  STL [R1+0x234], R0 ;  /* 0x0002340001007387 */ /* 0x0001e20000100800 */
[----:B------:R-:W-:-:S03]  /*1cb40*/  FADD R126, R125, R126 ;  /* 0x0000007e7d7e7221 */ /* 0x000fc60000000000 */
[----:B0-----:R-:W3:Y:S04]  /*1cb50*/  LDL.LU R0, [R1+0x27c] ;  /* 0x00027c0001007983 */ /* 0x001ee80000300800 */
[----:B------:R-:W3:Y:S04]  /*1cb60*/  LDL.LU R121, [R1+0x500] ;  /* 0x0005000001797983 */ /* 0x000ee80000300800 */
[----:B------:R0:W-:Y:S01]  /*1cb70*/  STL [R1+0x238], R122 ;  /* 0x0002387a01007387 */ /* 0x0001e20000100800 */
[----:B------:R-:W-:Y:S01]  /*1cb80*/  FADD R128, R127, R128 ;  /* 0x000000807f807221 */ /* 0x000fe20000000000 */
[----:B------:R-:W-:-:S02]  /*1cb90*/  FADD R139, R129, R139 ;  /* 0x0000008b818b7221 */ /* 0x000fc40000000000 */
[----:B0-----:R-:W3:Y:S04]  /*1cba0*/  LDL.LU R122, [R1+0x4fc] ;  /* 0x0004fc00017a7983 */ /* 0x001ee80000300800 */
[----:B------:R-:W3:Y:S04]  /*1cbb0*/  LDL.LU R123, [R1+0x4f8] ;  /* 0x0004f800017b7983 */ /* 0x000ee80000300800 */
[----:B------:R0:W-:Y:S01]  /*1cbc0*/  STL [R1+0x23c], R124 ;  /* 0x00023c7c01007387 */ /* 0x0001e20000100800 */
[----:B------:R-:W-:-:S03]  /*1cbd0*/  FADD R140, R130, R140 ;  /* 0x0000008c828c7221 */ /* 0x000fc60000000000 */
        /* <DEDUP_REMOVED lines=34> */
[----:B------:R0:W-:Y:S04]  /*1ce00*/  STL [R1+0x260], R145 ;  /* 0x0002609101007387 */ /* 0x0001e80000100800 */
[----:B0-----:R-:W3:Y:S04]  /*1ce10*/  LDL.LU R145, [R1+0x298] ;  /* 0x0002980001917983 */ /* 0x001ee80000300800 */
[----:B------:R-:W3:Y:S04]  /*1ce20*/  LDL.LU R136, [R1+0x4c4] ;  /* 0x0004c40001887983 */ /* 0x000ee80000300800 */
[----:B------:R0:W-:Y:S04]  /*1ce30*/  STL [R1+0x264], R146 ;  /* 0x0002649201007387 */ /* 0x0001e80000100800 */
[----:B0-----:R-:W3:Y:S04]  /*1ce40*/  LDL.LU R146, [R1+0x29c] ;  /* 0x00029c0001927983 */ /* 0x001ee80000300800 */
[----:B------:R-:W3:Y:S04]  /*1ce50*/  LDL.LU R137, [R1+0x4c0] ;  /* 0x0004c00001897983 */ /* 0x000ee80000300800 */
[----:B------:R0:W-:Y:S04]  /*1ce60*/  STL [R1+0x268], R147 ;  /* 0x0002689301007387 */ /* 0x0001e80000100800 */
[----:B0-----:R-:W3:Y:S04]  /*1ce70*/  LDL.LU R147, [R1+0x2a0] ;  /* 0x0002a00001937983 */ /* 0x001ee80000300800 */
[----:B------:R-:W3:Y:S01]  /*1ce80*/  LDL.LU R138, [R1+0x4bc] ;  /* 0x0004bc00018a7983 */ /* 0x000ee20000300800 */
[----:B--2---:R-:W-:-:S03]  /*1ce90*/  FADD R149, R24, R149 ;  /* 0x0000009518957221 */ /* 0x004fc60000000000 */
[----:B------:R0:W-:Y:S04]  /*1cea0*/  STL [R1+0x26c], R148 ;  /* 0x00026c9401007387 */ /* 0x0001e80000100800 */
[----:B0-----:R-:W2:Y:S04]  /*1ceb0*/  LDL.LU R148, [R1+0x2a4] ;  /* 0x0002a40001947983 */ /* 0x001ea80000300800 */
[----:B------:R0:W-:Y:S01]  /*1cec0*/  STL [R1+0x270], R149 ;  /* 0x0002709501007387 */ /* 0x0001e20000100800 */
[----:B----4-:R-:W-:-:S03]  /*1ced0*/  FADD R150, R25, R150 ;  /* 0x0000009619967221 */ /* 0x010fc60000000000 */
[----:B0-----:R-:W4:Y:S04]  /*1cee0*/  LDL.LU R149, [R1+0x2a8] ;  /* 0x0002a80001957983 */ /* 0x001f280000300800 */
[----:B------:R0:W-:Y:S04]  /*1cef0*/  STL [R1+0x274], R150 ;  /* 0x0002749601007387 */ /* 0x0001e80000100800 */
[----:B0-----:R-:W4:Y:S01]  /*1cf00*/  LDL.LU R150, [R1+0x2ac] ;  /* 0x0002ac0001967983 */ /* 0x001f220000300800 */
[----:B---3--:R-:W-:-:S05]  /*1cf10*/  FADD R151, R26, R151 ;  /* 0x000000971a977221 */ /* 0x008fca0000000000 */
[----:B------:R0:W-:Y:S04]  /*1cf20*/  STL [R1+0x278], R151 ;  /* 0x0002789701007387 */ /* 0x0001e80000100800 */
[----:B0-----:R-:W3:Y:S01]  /*1cf30*/  LDL.LU R151, [R1+0x2b0] ;  /* 0x0002b00001977983 */ /* 0x001ee20000300800 */
[----:B------:R-:W-:-:S03]  /*1cf40*/  FADD R0, R27, R0 ;  /* 0x000000001b007221 */ /* 0x000fc60000000000 */
[----:B------:R-:W3:Y:S04]  /*1cf50*/  LDL.LU R27, [R1+0x2e8] ;  /* 0x0002e800011b7983 */ /* 0x000ee80000300800 */
[----:B------:R-:W3:Y:S04]  /*1cf60*/  LDL.LU R26, [R1+0x2ec] ;  /* 0x0002ec00011a7983 */ /* 0x000ee80000300800 */
[----:B------:R-:W3:Y:S04]  /*1cf70*/  LDL.LU R25, [R1+0x2f0] ;  /* 0x0002f00001197983 */ /* 0x000ee80000300800 */
[----:B------:R0:W-:Y:S04]  /*1cf80*/  STL [R1+0x27c], R0 ;  /* 0x00027c0001007387 */ /* 0x0001e80000100800 */
[----:B------:R-:W3:Y:S04]  /*1cf90*/  LDL.LU R24, [R1+0x2f4] ;  /* 0x0002f40001187983 */ /* 0x000ee80000300800 */
[----:B0-----:R-:W3:Y:S01]  /*1cfa0*/  LDL.LU R0, [R1+0x2f8] ;  /* 0x0002f80001007983 */ /* 0x001ee20000300800 */
[----:B------:R-:W-:-:S05]  /*1cfb0*/  FADD R139, R28, R139 ;  /* 0x0000008b1c8b7221 */ /* 0x000fca0000000000 */
[----:B------:R0:W-:Y:S04]  /*1cfc0*/  STL [R1+0x280], R139 ;  /* 0x0002808b01007387 */ /* 0x0001e80000100800 */
[----:B0-----:R-:W3:Y:S01]  /*1cfd0*/  LDL.LU R139, [R1+0x4b8] ;  /* 0x0004b800018b7983 */ /* 0x001ee20000300800 */
[----:B------:R-:W-:-:S03]  /*1cfe0*/  FADD R140, R29, R140 ;  /* 0x0000008c1d8c7221 */ /* 0x000fc60000000000 */
[----:B------:R-:W3:Y:S04]  /*1cff0*/  LDL.LU R28, [R1+0x2e4] ;  /* 0x0002e400011c7983 */ /* 0x000ee80000300800 */
        /* <DEDUP_REMOVED lines=30> */
[----:B--2---:R-:W-:-:S03]  /*1d1e0*/  FADD R148, R37, R148 ;  /* 0x0000009425947221 */ /* 0x004fc60000000000 */
[----:B------:R-:W2:Y:S04]  /*1d1f0*/  LDL.LU R36, [R1+0x2c4] ;  /* 0x0002c40001247983 */ /* 0x000ea80000300800 */
[----:B------:R0:W-:Y:S01]  /*1d200*/  STL [R1+0x2a4], R148 ;  /* 0x0002a49401007387 */ /* 0x0001e20000100800 */
[----:B----4-:R-:W-:-:S03]  /*1d210*/  FADD R149, R38, R149 ;  /* 0x0000009526957221 */ /* 0x010fc60000000000 */
[----:B0-----:R-:W4:Y:S04]  /*1d220*/  LDL.LU R148, [R1+0x494] ;  /* 0x0004940001947983 */ /* 0x001f280000300800 */
[----:B------:R-:W4:Y:S04]  /*1d230*/  LDL.LU R37, [R1+0x2c0] ;  /* 0x0002c00001257983 */ /* 0x000f280000300800 */
[----:B------:R0:W-:Y:S01]  /*1d240*/  STL [R1+0x2a8], R149 ;  /* 0x0002a89501007387 */ /* 0x0001e20000100800 */
[----:B------:R-:W-:-:S03]  /*1d250*/  FADD R150, R39, R150 ;  /* 0x0000009627967221 */ /* 0x000fc60000000000 */
[----:B0-----:R-:W4:Y:S04]  /*1d260*/  LDL.LU R149, [R1+0x490] ;  /* 0x0004900001957983 */ /* 0x001f280000300800 */
[----:B------:R-:W4:Y:S04]  /*1d270*/  LDL.LU R38, [R1+0x2bc] ;  /* 0x0002bc0001267983 */ /* 0x000f280000300800 */
[----:B------:R0:W-:Y:S01]  /*1d280*/  STL [R1+0x2ac], R150 ;  /* 0x0002ac9601007387 */ /* 0x0001e20000100800 */
[----:B---3--:R-:W-:-:S03]  /*1d290*/  FADD R151, R40, R151 ;  /* 0x0000009728977221 */ /* 0x008fc60000000000 */
[----:B0-----:R-:W3:Y:S04]  /*1d2a0*/  LDL.LU R150, [R1+0x48c] ;  /* 0x00048c0001967983 */ /* 0x001ee80000300800 */
[----:B------:R-:W3:Y:S04]  /*1d2b0*/  LDL.LU R39, [R1+0x2b8] ;  /* 0x0002b80001277983 */ /* 0x000ee80000300800 */
[----:B------:R0:W-:Y:S04]  /*1d2c0*/  STL [R1+0x2b0], R151 ;  /* 0x0002b09701007387 */ /* 0x0001e80000100800 */
[----:B0-----:R-:W3:Y:S04]  /*1d2d0*/  LDL.LU R151, [R1+0x488] ;  /* 0x0004880001977983 */ /* 0x001ee80000300800 */
[----:B------:R-:W3:Y:S01]  /*1d2e0*/  LDL.LU R40, [R1+0x2b4] ;  /* 0x0002b40001287983 */ /* 0x000ee20000300800 */
[----:B------:R-:W-:Y:S01]  /*1d2f0*/  FADD R27, R54, R27 ;  /* 0x0000001b361b7221 */ /* 0x000fe20000000000 */
        /* <DEDUP_REMOVED lines=12> */
[----:B--2---:R-:W-:Y:S01]  /*1d3c0*/  FADD R36, R45, R36 ;  /* 0x000000242d247221 */ /* 0x004fe20000000000 */
[----:B----4-:R-:W-:Y:S01]  /*1d3d0*/  FADD R37, R44, R37 ;  /* 0x000000252c257221 */ /* 0x010fe20000000000 */
[----:B------:R-:W-:Y:S01]  /*1d3e0*/  FADD R38, R43, R38 ;  /* 0x000000262b267221 */ /* 0x000fe20000000000 */
[----:B---3--:R-:W-:Y:S01]  /*1d3f0*/  FADD R39, R42, R39 ;  /* 0x000000272a277221 */ /* 0x008fe20000000000 */
[----:B------:R-:W-:-:S05]  /*1d400*/  FADD R40, R41, R40 ;  /* 0x0000002829287221 */ /* 0x000fca0000000000 */
[----:B------:R0:W-:Y:S04]  /*1d410*/  STL [R1+0x2b4], R40 ;  /* 0x0002b42801007387 */ /* 0x0001e80000100800 */
        /* <DEDUP_REMOVED lines=14> */
[----:B------:R-:W4:Y:S04]  /*1d500*/  LDL.LU R53, [R1+0x2fc] ;  /* 0x0002fc0001357983 */ /* 0x000f280000300800 */
[----:B------:R1:W-:Y:S04]  /*1d510*/  STL [R1+0x2f0], R25 ;  /* 0x0002f01901007387 */ /* 0x0003e80000100800 */
[----:B------:R-:W4:Y:S04]  /*1d520*/  LDL.LU R52, [R1+0x300] ;  /* 0x0003000001347983 */ /* 0x000f280000300800 */
[----:B------:R1:W-:Y:S04]  /*1d530*/  STL [R1+0x2f4], R24 ;  /* 0x0002f41801007387 */ /* 0x0003e80000100800 */
        /* <DEDUP_REMOVED lines=13> */
[----:B--2---:R-:W2:Y:S04]  /*1d610*/  LDL.LU R39, [R1+0x334] ;  /* 0x0003340001277983 */ /* 0x004ea80000300800 */
[----:B---3--:R-:W3:Y:S04]  /*1d620*/  LDL.LU R38, [R1+0x338] ;  /* 0x0003380001267983 */ /* 0x008ee80000300800 */
[----:B----4-:R-:W4:Y:S04]  /*1d630*/  LDL.LU R37, [R1+0x33c] ;  /* 0x00033c0001257983 */ /* 0x010f280000300800 */
        /* <DEDUP_REMOVED lines=14> */
[----:B------:R-:W-:-:S05]  /*1d720*/  FADD R53, R59, R53 ;  /* 0x000000353b357221 */ /* 0x000fca0000000000 */
[----:B------:R0:W-:Y:S01]  /*1d730*/  STL [R1+0x2fc], R53 ;  /* 0x0002fc3501007387 */ /* 0x0001e20000100800 */
[----:B------:R-:W-:-:S05]  /*1d740*/  FADD R52, R60, R52 ;  /* 0x000000343c347221 */ /* 0x000fca0000000000 */
[----:B------:R1:W-:Y:S01]  /*1d750*/  STL [R1+0x300], R52 ;  /* 0x0003003401007387 */ /* 0x0003e20000100800 */
[----:B------:R-:W-:-:S05]  /*1d760*/  FADD R51, R61, R51 ;  /* 0x000000333d337221 */ /* 0x000fca0000000000 */
[----:B------:R1:W-:Y:S01]  /*1d770*/  STL [R1+0x304], R51 ;  /* 0x0003043301007387 */ /* 0x0003e20000100800 */
[----:B------:R-:W-:Y:S01]  /*1d780*/  FADD R50, R62, R50 ;  /* 0x000000323e327221 */ /* 0x000fe20000000000 */
        /* <DEDUP_REMOVED lines=68> */
[----:B--2---:R-:W2:Y:S04]  /*1dbd0*/  LDL.LU R40, [R1+0x3ac] ;  /* 0x0003ac0001287983 */ /* 0x004ea80000300800 */
        /* <DEDUP_REMOVED lines=167> */
[----:B------:R-:W-:Y:S01]  /*1e650*/  FADD R24, R150, R24 ;  /* 0x0000001896187221 */ /* 0x000fe20000000000 */
[----:B------:R-:W-:-:S05]  /*1e660*/  FADD R0, R0, R151 ;  /* 0x0000009700007221 */ /* 0x000fca0000000000 */
[----:B------:R0:W-:Y:S04]  /*1e670*/  STL [R1+0x46c], R0 ;  /* 0x00046c0001007387 */ /* 0x0001e80000100800 */
[----:B------:R0:W-:Y:S04]  /*1e680*/  STL [R1+0x464], R25 ;  /* 0x0004641901007387 */ /* 0x0001e80000100800 */
[----:B------:R0:W-:Y:S02]  /*1e690*/  STL [R1+0x468], R24 ;  /* 0x0004681801007387 */ /* 0x0001e40000100800 */
.L_x_28:
[----:B0-----:R-:W0:Y:S02]  /*1e6a0*/  LDC R0, c[0x0][0x28c] ;  /* 0x0000a300ff007b82 */ /* 0x001e240000000800 */
[----:B0-----:R-:W-:-:S13]  /*1e6b0*/  ISETP.GE.AND P0, PT, R0, 0x1, PT ;  /* 0x000000010000780c */ /* 0x001fda0003f06270 */
[----:B------:R-:W-:Y:S05]  /*1e6c0*/  @!P0 BRA `(.L_x_29) ;  /* 0x0000000000408947 */ /* 0x000fea0003800000 */
[----:B------:R-:W-:-:S06]  /*1e6d0*/  UISETP.NE.AND UP0, UPT, UR8, 0x3, UPT ;  /* 0x000000030800788c */ /* 0x000fcc000bf05270 */
[----:B------:R-:W-:-:S13]  /*1e6e0*/  PLOP3.LUT P0, PT, PT, PT, UP0, 0x80, 0x0 ;  /* 0x000000000000781c */ /* 0x000fda0003f0f008 */
[----:B------:R-:W-:Y:S05]  /*1e6f0*/  @!P0 BRA `(.L_x_30) ;  /* 0x0000000000048947 */ /* 0x000fea0003800000 */
[----:B------:R-:W-:Y:S01]  /*1e700*/  BPT.TRAP 0x1 ;  /* 0x000000040000795c */ /* 0x000fe20000300000 */
.L_x_30:
[----:B------:R-:W-:-:S04]  /*1e710*/  UISETP.LT.AND UP0, UPT, UR9, 0x1, UPT ;  /* 0x000000010900788c */ /* 0x000fc8000bf01270 */
[----:B------:R-:W-:Y:S02]  /*1e720*/  USEL UR6, UR9, 0x1, UP0 ;  /* 0x0000000109067887 */ /* 0x000fe40008000000 */
[----:B------:R-:W-:Y:S02]  /*1e730*/  UISETP.GT.U32.AND UP0, UPT, UR7, 0x1, UPT ;  /* 0x000000010700788c */ /* 0x000fe4000bf04070 */
[----:B------:R-:W-:-:S04]  /*1e740*/  UIADD3 UR6, UR5, UR9, -UR6 ;  /* 0x0000000905067290 */ /* 0x000fc8000fffe806 */
[----:B------:R-:W-:Y:S01]  /*1e750*/  USHF.L.U32 UR6, UR6, 0x3, URZ ;  /* 0x0000000306067899 */ /* 0x000fe2000800063f */
[----:B------:R-:W-:-:S03]  /*1e760*/  PLOP3.LUT P0, PT, PT, PT, UP0, 0x80, 0x0 ;  /* 0x000000000000781c */ /* 0x000fc60003f0f008 */
[----:B------:R-:W-:-:S04]  /*1e770*/  ULOP3.LUT UR6, UR6, 0x8, URZ, 0xc0, !UPT ;  /* 0x0000000806067892 */ /* 0x000fc8000f8ec03f */
[----:B------:R-:W-:-:S04]  /*1e780*/  UIADD3 UR6, UR13, 0x10, UR6 ;  /* 0x000000100d067890 */ /* 0x000fc8000fffe006 */
[----:B------:R-:W-:-:S09]  /*1e790*/  UPRMT UR6, URZ, 0x654, UR6 ;  /* 0x000006543f067896 */ /* 0x000fd20008000006 */
[----:B------:R-:W-:Y:S01]  /*1e7a0*/  SYNCS.ARRIVE.TRANS64.RED.A1T0 RZ, [UR6], RZ ;  /* 0x000000ffffff79a7 */ /* 0x000fe20008100406 */
[----:B------:R-:W-:Y:S05]  /*1e7b0*/  @P0 BRA `(.L_x_29) ;  /* 0x0000000000040947 */ /* 0x000fea0003800000 */
[----:B------:R-:W-:Y:S01]  /*1e7c0*/  BPT.TRAP 0x1 ;  /* 0x000000040000795c */ /* 0x000fe20000300000 */
.L_x_29:
[----:B------:R-:W2:Y:S01]  /*1e7d0*/  LDL.LU R28, [R1+0x47c] ;  /* 0x00047c00011c7983 */ /* 0x000ea20000300800 */
[----:B------:R-:W0:Y:S01]  /*1e7e0*/  LDC R25, c[0x0][0x288] ;  /* 0x0000a200ff197b82 */ /* 0x000e220000000800 */
[----:B------:R-:W-:Y:S02]  /*1e7f0*/  ULDC UR6, c[0x0][0x284] ;  /* 0x0000a10000067ab9 */ /* 0x000fe40000000800 */
[----:B------:R-:W3:Y:S01]  /*1e800*/  LDL.LU R26, [R1+0x478] ;  /* 0x00047800011a7983 */ /* 0x000ee20000300800 */
[----:B------:R-:W4:Y:S02]  /*1e810*/  S2R R27, SR_TID.X ;  /* 0x00000000001b7919 */ /* 0x000f240000002100 */
[----:B----4-:R-:W-:Y:S02]  /*1e820*/  LOP3.LUT R24, R27, 0x3, RZ, 0xc0, !PT ;  /* 0x000000031b187812 */ /* 0x010fe400078ec0ff */
[----:B------:R-:W-:-:S03]  /*1e830*/  SHF.R.U32.HI R36, RZ, 0x7, R27 ;  /* 0x00000007ff247819 */ /* 0x000fc6000001161b */
[----:B0-----:R-:W-:Y:S01]  /*1e840*/  IMAD R24, R24, -0x2, R25 ;  /* 0xfffffffe18187824 */ /* 0x001fe200078e0219 */
[----:B------:R-:W-:-:S05]  /*1e850*/  LOP3.LUT R36, R36, 0x1, RZ, 0xc0, !PT ;  /* 0x0000000124247812 */ /* 0x000fca00078ec0ff */
[----:B------:R-:W-:Y:S01]  /*1e860*/  IMAD.SHL.U32 R34, R36, 0x40, RZ ;  /* 0x0000004024227824 */ /* 0x000fe200078e00ff */
[----:B------:R-:W-:Y:S01]  /*1e870*/  SHF.L.U32 R32, R27, 0x1, RZ ;  /* 0x000000011b207819 */ /* 0x000fe200000006ff */
[----:B------:R-:W-:-:S03]  /*1e880*/  IMAD.MOV.U32 R35, RZ, RZ, RZ ;  /* 0x000000ffff237224 */ /* 0x000fc600078e00ff */
[----:B------:R-:W-:Y:S01]  /*1e890*/  LOP3.LUT R32, R32, 0x6, RZ, 0xc0, !PT ;  /* 0x0000000620207812 */ /* 0x000fe200078ec0ff */
[----:B------:R-:W-:Y:S02]  /*1e8a0*/  IMAD.MOV.U32 R40, RZ, RZ, -0x1 ;  /* 0xffffffffff287424 */ /* 0x000fe400078e00ff */
[----:B---3--:R-:W-:-:S05]  /*1e8b0*/  IMAD.SHL.U32 R0, R26, 0x100, RZ ;  /* 0x000001001a007824 */ /* 0x008fca00078e00ff */
[C---:B------:R-:W-:Y:S02]  /*1e8c0*/  ISETP.GE.AND P0, PT, R0.reuse, R25, PT ;  /* 0x000000190000720c */ /* 0x040fe40003f06270 */
[----:B------:R-:W-:Y:S02]  /*1e8d0*/  SHF.R.U32.HI R25, RZ, 0x2, R27 ;  /* 0x00000002ff197819 */ /* 0x000fe4000001161b */
[----:B------:R-:W-:Y:S02]  /*1e8e0*/  IADD3 R0, -R0, R24, RZ ;  /* 0x0000001800007210 */ /* 0x000fe40007ffe1ff */
[----:B------:R-:W-:Y:S02]  /*1e8f0*/  LOP3.LUT R25, R25, 0x7, RZ, 0xc0, !PT ;  /* 0x0000000719197812 */ /* 0x000fe400078ec0ff */
[----:B------:R-:W-:Y:S02]  /*1e900*/  LOP3.LUT R24, R27, 0x60, RZ, 0xc0, !PT ;  /* 0x000000601b187812 */ /* 0x000fe400078ec0ff */
[----:B------:R-:W-:-:S02]  /*1e910*/  LOP3.LUT R34, R34, 0x40, R25, 0xe2, !PT ;  /* 0x0000004022227812 */ /* 0x000fc400078ee219 */
[----:B------:R-:W-:-:S04]  /*1e920*/  SHF.R.U32.HI R24, RZ, 0x1, R24 ;  /* 0x00000001ff187819 */ /* 0x000fc80000011618 */
[-C--:B------:R-:W-:Y:S02]  /*1e930*/  LOP3.LUT R34, R34, R24.reuse, RZ, 0xfc, !PT ;  /* 0x0000001822227212 */ /* 0x080fe400078efcff */
[----:B------:R-:W-:-:S05]  /*1e940*/  IADD3 R24, RZ, -R24, -R25 ;  /* 0x80000018ff187210 */ /* 0x000fca0007ffe819 */
[----:B------:R-:W-:Y:S02]  /*1e950*/  IMAD R36, R36, -0x40, R24 ;  /* 0xffffffc024247824 */ /* 0x000fe400078e0218 */
[----:B--2---:R-:W-:-:S05]  /*1e960*/  IMAD R24, R28, 0xc0, RZ ;  /* 0x000000c01c187824 */ /* 0x004fca00078e02ff */
[C---:B------:R-:W-:Y:S02]  /*1e970*/  ISETP.GE.OR P0, PT, R24.reuse, UR6, P0 ;  /* 0x0000000618007c0c */ /* 0x040fe40008706670 */
[----:B------:R-:W-:Y:S01]  /*1e980*/  IADD3 R36, -R24, UR6, R36 ;  /* 0x0000000618247c10 */ /* 0x000fe2000fffe124 */
[----:B------:R-:W-:Y:S01]  /*1e990*/  IMAD.WIDE R34, R28, 0xc0, R34 ;  /* 0x000000c01c227825 */ /* 0x000fe200078e0222 */
[----:B------:R-:W-:-:S09]  /*1e9a0*/  PRMT R32, R32, 0x6540, R26 ;  /* 0x0000654020207816 */ /* 0x000fd2000000001a */
[----:B------:R-:W-:Y:S05]  /*1e9b0*/  @P0 BRA `(.L_x_31) ;  /* 0x00000128000c0947 */ /* 0x000fea0003800000 */
[----:B------:R-:W0:Y:S01]  /*1e9c0*/  LDC.64 R28, c[0x0][0x5c8] ;  /* 0x00017200ff1c7b82 */ /* 0x000e220000000a00 */
[----:B------:R-:W-:Y:S01]  /*1e9d0*/  USHF.R.S32.HI UR12, URZ, 0x1f, UR19 ;  /* 0x0000001f3f0c7899 */ /* 0x000fe20008011413 */
[--C-:B------:R-:W-:Y:S01]  /*1e9e0*/  SHF.R.S32.HI R33, RZ, 0x1f, R32.reuse ;  /* 0x0000001fff217819 */ /* 0x100fe20000011420 */
[----:B------:R-:W-:Y:S01]  /*1e9f0*/  ULDC.64 UR10, c[0x0][0x5d0] ;  /* 0x00017400000a7ab9 */ /* 0x000fe20000000a00 */
[----:B------:R-:W-:Y:S01]  /*1ea00*/  BSSY B0, `(.L_x_31) ;  /* 0x000127e000007945 */ /* 0x000fe20003800000 */
[----:B------:R-:W-:Y:S02]  /*1ea10*/  UIMAD UR6, UR12, UR10, URZ ;  /* 0x0000000a0c0672a4 */ /* 0x000fe4000f8e023f */
[----:B------:R-:W-:Y:S02]  /*1ea20*/  IMAD.U32 R26, RZ, RZ, UR10 ;  /* 0x0000000aff1a7e24 */ /* 0x000fe4000f8e00ff */
[----:B------:R-:W-:Y:S02]  /*1ea30*/  UIMAD UR6, UR19, UR11, UR6 ;  /* 0x0000000b130672a4 */ /* 0x000fe4000f8e0206 */
[----:B------:R-:W-:Y:S01]  /*1ea40*/  IMAD.WIDE.U32 R26, R26, UR19, R32 ;  /* 0x000000131a1a7c25 */ /* 0x000fe2000f8e0020 */
[----:B------:R-:W-:-:S04]  /*1ea50*/  ULDC.64 UR10, c[0x0][0x5c0] ;  /* 0x00017000000a7ab9 */ /* 0x000fc80000000a00 */
[----:B------:R-:W-:Y:S01]  /*1ea60*/  IADD3 R27, R27, UR6, RZ ;  /* 0x000000061b1b7c10 */ /* 0x000fe2000fffe0ff */
[-C--:B0-----:R-:W-:Y:S01]  /*1ea70*/  IMAD R24, R35, R28.reuse, RZ ;  /* 0x0000001c23187224 */ /* 0x081fe200078e02ff */
[----:B------:R-:W-:Y:S01]  /*1ea80*/  SHF.L.U64.HI R37, R28, 0x3, R29 ;  /* 0x000000031c257819 */ /* 0x000fe2000001021d */
[----:B------:R-:W-:-:S04]  /*1ea90*/  IMAD.WIDE.U32 R26, R34, R28, R26 ;  /* 0x0000001c221a7225 */ /* 0x000fc800078e001a */
[----:B------:R-:W-:Y:S01]  /*1eaa0*/  IMAD R24, R34, R29, R24 ;  /* 0x0000001d22187224 */ /* 0x000fe200078e0218 */
[C---:B------:R-:W-:Y:S01]  /*1eab0*/  LEA R30, P2, R28.reuse, R26, 0x7 ;  /* 0x0000001a1c1e7211 */ /* 0x040fe200078438ff */
[----:B------:R-:W-:Y:S02]  /*1eac0*/  IMAD.SHL.U32 R25, R28, 0x8, RZ ;  /* 0x000000081c197824 */ /* 0x000fe400078e00ff */
[----:B------:R-:W-:Y:S01]  /*1ead0*/  IMAD.IADD R27, R27, 0x1, R24 ;  /* 0x000000011b1b7824 */ /* 0x000fe200078e0218 */
[C---:B------:R-:W-:Y:S02]  /*1eae0*/  IADD3 R24, P5, R26.reuse, UR10, RZ ;  /* 0x0000000a1a187c10 */ /* 0x040fe4000ffbe0ff */
[----:B------:R-:W-:Y:S02]  /*1eaf0*/  IADD3 R26, P0, P1, R26, UR10, R25 ;  /* 0x0000000a1a1a7c10 */ /* 0x000fe4000f91e019 */
[----:B------:R-:W-:Y:S02]  /*1eb00*/  LEA.HI.X R31, R28, R27, R29, 0x7, P2 ;  /* 0x0000001b1c1f7211 */ /* 0x000fe400010f3c1d */
[----:B------:R-:W-:-:S02]  /*1eb10*/  IADD3 R28, P2, P3, R30, UR10, R25 ;  /* 0x0000000a1e1c7c10 */ /* 0x000fc4000fb5e019 */
[----:B------:R-:W-:Y:S02]  /*1eb20*/  IADD3.X R25, R27, UR11, RZ, P5, !PT ;  /* 0x0000000b1b197c10 */ /* 0x000fe4000affe4ff */
[----:B------:R-:W-:Y:S02]  /*1eb30*/  FSETP.NEU.AND P5, PT, RZ, UR17, PT ;  /* 0x00000011ff007c0b */ /* 0x000fe4000bfad000 */
[----:B------:R-:W-:Y:S02]  /*1eb40*/  IADD3 R30, P6, R30, UR10, RZ ;  /* 0x0000000a1e1e7c10 */ /* 0x000fe4000ffde0ff */
[--C-:B------:R-:W-:Y:S02]  /*1eb50*/  IADD3.X R29, R31, UR11, R37.reuse, P2, P3 ;  /* 0x0000000b1f1d7c10 */ /* 0x100fe400097e6425 */
[----:B------:R-:W-:Y:S02]  /*1eb60*/  IADD3.X R27, R27, UR11, R37, P0, P1 ;  /* 0x0000000b1b1b7c10 */ /* 0x000fe400087e2425 */
[----:B------:R-:W-:-:S05]  /*1eb70*/  IADD3.X R31, R31, UR11, RZ, P6, !PT ;  /* 0x0000000b1f1f7c10 */ /* 0x000fca000b7fe4ff */
[----:B------:R-:W-:Y:S05]  /*1eb80*/  @!P5 BRA `(.L_x_32) ;  /* 0x000000dc0014d947 */ /* 0x000fea0003800000 */
[----:B------:R-:W-:Y:S01]  /*1eb90*/  ULDC.64 UR10, c[0x0][0x5b8] ;  /* 0x00016e00000a7ab9 */ /* 0x000fe20000000a00 */
[----:B------:R-:W-:Y:S01]  /*1eba0*/  BSSY B1, `(.L_x_33) ;  /* 0x0000013000017945 */ /* 0x000fe20003800000 */
[----:B------:R-:W-:Y:S02]  /*1ebb0*/  UIMAD UR6, UR12, UR10, URZ ;  /* 0x0000000a0c0672a4 */ /* 0x000fe4000f8e023f */
[----:B------:R-:W-:Y:S01]  /*1ebc0*/  MOV R37, UR10 ;  /* 0x0000000a00257c02 */ /* 0x000fe20008000f00 */
[----:B------:R-:W-:Y:S01]  /*1ebd0*/  ULDC.64 UR12, c[0x0][0x5a8] ;  /* 0x00016a00000c7ab9 */ /* 0x000fe20000000a00 */
[----:B------:R-:W-:-:S03]  /*1ebe0*/  UIMAD UR6, UR19, UR11, UR6 ;  /* 0x0000000b130672a4 */ /* 0x000fc6000f8e0206 */
[----:B------:R-:W-:Y:S01]  /*1ebf0*/  IMAD.WIDE.U32 R32, R37, UR19, R32 ;  /* 0x0000001325207c25 */ /* 0x000fe2000f8e0020 */
[----:B------:R-:W-:-:S03]  /*1ec00*/  ULDC.64 UR10, c[0x0][0x5b0] ;  /* 0x00016c00000a7ab9 */ /* 0x000fc60000000a00 */
[----:B------:R-:W-:Y:S02]  /*1ec10*/  VIADD R39, R33, UR6 ;  /* 0x0000000621277c36 */ /* 0x000fe40008000000 */
[----:B------:R-:W-:Y:S02]  /*1ec20*/  IMAD.MOV.U32 R38, RZ, RZ, R32 ;  /* 0x000000ffff267224 */ /* 0x000fe400078e0020 */
[----:B------:R-:W-:Y:S02]  /*1ec30*/  IMAD R37, R35, UR10, RZ ;  /* 0x0000000a23257c24 */ /* 0x000fe4000f8e02ff */
[----:B------:R-:W-:-:S04]  /*1ec40*/  IMAD.WIDE.U32 R32, R34, UR10, R38 ;  /* 0x0000000a22207c25 */ /* 0x000fc8000f8e0026 */
[----:B------:R-:W-:Y:S01]  /*1ec50*/  IMAD R37, R34, UR11, R37 ;  /* 0x0000000b22257c24 */ /* 0x000fe2000f8e0225 */
[----:B------:R-:W-:-:S04]  /*1ec60*/  IADD3 R32, P0, R32, UR12, RZ ;  /* 0x0000000c20207c10 */ /* 0x000fc8000ff1e0ff */
[--C-:B------:R-:W-:Y:S02]  /*1ec70*/  IADD3.X R33, R33, UR13, R37.reuse, P0, !PT ;  /* 0x0000000d21217c10 */ /* 0x100fe400087fe425 */
[----:B------:R-:W-:Y:S02]  /*1ec80*/  ISETP.GE.AND P0, PT, R36, 0x1, PT ;  /* 0x000000012400780c */ /* 0x000fe40003f06270 */
[----:B------:R-:W-:Y:S02]  /*1ec90*/  PRMT R37, RZ, 0x7610, R37 ;  /* 0x00007610ff257816 */ /* 0x000fe40000000025 */
[----:B------:R-:W-:-:S13]  /*1eca0*/  ISETP.LT.OR P1, PT, R0, 0x1, !P0 ;  /* 0x000000010000780c */ /* 0x000fda0004721670 */
[----:B------:R-:W-:Y:S05]  /*1ecb0*/  @P1 BRA `(.L_x_34) ;  /* 0x0000000000041947 */ /* 0x000fea0003800000 */
[----:B------:R0:W5:Y:S02]  /*1ecc0*/  LDG.E.U8 R37, desc[UR26][R32.64] ;  /* 0x0000001a20257981 */ /* 0x000164000c1e1100 */
.L_x_34:
[----:B------:R-:W-:Y:S05]  /*1ecd0*/  BSYNC B1 ;  /* 0x0000000000017941 */ /* 0x000fea0003800000 */
.L_x_33:
[----:B-----5:R-:W-:Y:S01]  /*1ece0*/  LOP3.LUT R37, R37, 0xff, RZ, 0xc0, !PT ;  /* 0x000000ff25257812 */ /* 0x020fe200078ec0ff */
[----:B------:R-:W-:Y:S03]  /*1ecf0*/  BSSY B1, `(.L_x_35) ;  /* 0x000000b000017945 */ /* 0x000fe60003800000 */
[----:B------:R-:W-:-:S05]  /*1ed00*/  F2FP.F16.E4M3.UNPACK_B R37, R37 ;  /* 0x00000025ff25723e */ /* 0x000fca00020006ff */
[----:B------:R-:W-:-:S05]  /*1ed10*/  HADD2.F32 R37, -RZ, R37.H0_H0 ;  /* 0x20000025ff257230 */ /* 0x000fca0000004100 */
[----:B------:R-:W-:-:S04]  /*1ed20*/  FMUL R37, R37, UR17 ;  /* 0x0000001125257c20 */ /* 0x000fc80008400000 */
[----:B------:R-:W-:-:S05]  /*1ed30*/  FFMA R2, R2, UR18, R37 ;  /* 0x0000001202027c23 */ /* 0x000fca0008000025 */
[----:B------:R-:W-:-:S05]  /*1ed40*/  F2FP.SATFINITE.E4M3.F32.PACK_AB_MERGE_C R2, RZ, R2, RZ ;  /* 0x00000002ff02723e */ /* 0x000fca00048070ff */
[----:B------:R2:W-:Y:S01]  /*1ed50*/  @!P1 STG.E.U8 desc[UR26][R24.64], R2 ;  /* 0x0000000218009986 */ /* 0x0005e2000c10111a */
[----:B------:R-:W-:Y:S02]  /*1ed60*/  ISETP.LT.OR P1, PT, R0, 0x2, !P0 ;  /* 0x000000020000780c */ /* 0x000fe40004721670 */
[----:B--2---:R-:W-:-:S11]  /*1ed70*/  PRMT R2, RZ, 0x7610, R2 ;  /* 0x00007610ff027816 */ /* 0x004fd60000000002 */
[----:B------:R-:W-:Y:S05]  /*1ed80*/  @P1 BRA `(.L_x_36) ;  /* 0x0000000000041947 */ /* 0x000fea0003800000 */
[----:B------:R2:W5:Y:S02]  /*1ed90*/  LDG.E.U8 R2, desc[UR26][R32.64+0x1] ;  /* 0x0000011a20027981 */ /* 0x000564000c1e1100 */
.L_x_36:
[----:B------:R-:W-:Y:S05]  /*1eda0*/  BSYNC B1 ;  /* 0x0000000000017941 */ /* 0x000fea0003800000 */
.L_x_35:
        /* <DEDUP_REMOVED lines=8> */
[----:B------:R-:W-:-:S04]  /*1ee30*/  IADD3 R2, P1, R34, 0x8, RZ ;  /* 0x0000000822027810 */ /* 0x000fc80007f3e0ff */
[----:B---3--:R-:W-:-:S05]  /*1ee40*/  IADD3.X R3, RZ, R35, RZ, P1, !PT ;  /* 0x00000023ff037210 */ /* 0x008fca0000ffe4ff */
[----:B------:R-:W-:-:S04]  /*1ee50*/  IMAD R3, R3, UR10, RZ ;  /* 0x0000000a03037c24 */ /* 0x000fc8000f8e02ff */
[C---:B------:R-:W-:Y:S02]  /*1ee60*/  IMAD R37, R2.reuse, UR11, R3 ;  /* 0x0000000b02257c24 */ /* 0x040fe4000f8e0203 */
[----:B------:R-:W-:-:S03]  /*1ee70*/  IMAD.WIDE.U32 R2, R2, UR10, R38 ;  /* 0x0000000a02027c25 */ /* 0x000fc6000f8e0026 */
[----:B------:R-:W-:-:S04]  /*1ee80*/  IADD3 R2, P1, R2, UR12, RZ ;  /* 0x0000000c02027c10 */ /* 0x000fc8000ff3e0ff */
[--C-:B------:R-:W-:Y:S02]  /*1ee90*/  IADD3.X R3, R3, UR13, R37.reuse, P1, !PT ;  /* 0x0000000d03037c10 */ /* 0x100fe40008ffe425 */
[----:B------:R-:W-:Y:S02]  /*1eea0*/  ISETP.GE.AND P1, PT, R36, 0x9, PT ;  /* 0x000000092400780c */ /* 0x000fe40003f26270 */
[----:B------:R-:W-:Y:S02]  /*1eeb0*/  PRMT R37, RZ, 0x7610, R37 ;  /* 0x00007610ff257816 */ /* 0x000fe40000000025 */
[----:B------:R-:W-:-:S13]  /*1eec0*/  ISETP.LT.OR P2, PT, R0, 0x1, !P1 ;  /* 0x000000010000780c */ /* 0x000fda0004f41670 */
[----:B------:R-:W-:Y:S05]  /*1eed0*/  @P2 BRA `(.L_x_38) ;  /* 0x0000000000042947 */ /* 0x000fea0003800000 */
[----:B------:R3:W5:Y:S02]  /*1eee0*/  LDG.E.U8 R37, desc[UR26][R2.64] ;  /* 0x0000001a02257981 */ /* 0x000764000c1e1100 */
.L_x_38:
[----:B------:R-:W-:Y:S05]  /*1eef0*/  BSYNC B1 ;  /* 0x0000000000017941 */ /* 0x000fea0003800000 */
.L_x_37:
        /* <DEDUP_REMOVED lines=9> */
[----:B----4-:R-:W-:-:S11]  /*1ef90*/  PRMT R4, RZ, 0x7610, R4 ;  /* 0x00007610ff047816 */ /* 0x010fd60000000004 */
[----:B------:R-:W-:Y:S05]  /*1efa0*/  @P2 BRA `(.L_x_40) ;  /* 0x0000000000042947 */ /* 0x000fea0003800000 */
[----:B------:R4:W5:Y:S02]  /*1efb0*/  LDG.E.U8 R4, desc[UR26][R2.64+0x1] ;  /* 0x0000011a02047981 */ /* 0x000964000c1e1100 */
.L_x_40:
[----:B------:R-:W-:Y:S05]  /*1efc0*/  BSYNC B1 ;  /* 0x0000000000017941 */ /* 0x000fea0003800000 */
.L_x_39:
[----:B-----5:R-:W-:Y:S01]  /*1efd0*/  LOP3.LUT R4, R4, 0xff, RZ, 0xc0, !PT ;  /* 0x000000ff04047812 */ /* 0x020fe200078ec0ff */
[----:B------:R-:W-:Y:S01]  /*1efe0*/  BSSY B1, `(.L_x_41) ;  /* 0x000000b000017945 */ /* 0x000fe20003800000 */
[----:B------:R-:W-:Y:S02]  /*1eff0*/  ISETP.LT.OR P3, PT, R0, 0x9, !P0 ;  /* 0x000000090000780c */ /* 0x000fe40004761670 */
[----:B------:R-:W-:-:S05]  /*1f000*/  F2FP.F16.E4M3.UNPACK_B R4, R4 ;  /* 0x00000004ff04723e */ /* 0x000fca00020006ff */
[----:B------:R-:W-:-:S05]  /*1f010*/  HADD2.F32 R4, -RZ, R4.H0_H0 ;  /* 0x20000004ff047230 */ /* 0x000fca0000004100 */
[----:B------:R-:W-:-:S04]  /*1f020*/  FMUL R4, R4, UR17 ;  /* 0x0000001104047c20 */ /* 0x000fc80008400000 */
[--C-:B------:R-:W-:Y:S01]  /*1f030*/  FFMA R5, R5, UR18, R4.reuse ;  /* 0x0000001205057c23 */ /* 0x100fe20008000004 */
[----:B------:R-:W-:-:S04]  /*1f040*/  PRMT R4, RZ, 0x7610, R4 ;  /* 0x00007610ff047816 */ /* 0x000fc80000000004 */
[----:B------:R-:W-:-:S05]  /*1f050*/  F2FP.SATFINITE.E4M3.F32.PACK_AB_MERGE_C R5, RZ, R5, RZ ;  /* 0x00000005ff05723e */ /* 0x000fca00048070ff */
[----:B------:R0:W-:Y:S01]  /*1f060*/  @!P2 STG.E.U8 desc[UR26][R26.64+0x1], R5 ;  /* 0x000001051a00a986 */ /* 0x0001e2000c10111a */
[----:B------:R-:W-:Y:S05]  /*1f070*/  @P3 BRA `(.L_x_42) ;  /* 0x0000000000043947 */ /* 0x000fea0003800000 */
[----:B------:R0:W5:Y:S02]  /*1f080*/  LDG.E.U8 R4, desc[UR26][R32.64+0x8] ;  /* 0x0000081a20047981 */ /* 0x000164000c1e1100 */
.L_x_42:
[----:B------:R-:W-:Y:S05]  /*1f090*/  BSYNC B1 ;  /* 0x0000000000017941 */ /* 0x000fea0003800000 */
.L_x_41:
        /* <DEDUP_REMOVED lines=12> */
.L_x_44:
[----:B------:R-:W-:Y:S05]  /*1f160*/  BSYNC B1 ;  /* 0x0000000000017941 */ /* 0x000fea0003800000 */
.L_x_43:
        /* <DEDUP_REMOVED lines=12> */
.L_x_46:
[----:B------:R-:W-:Y:S05]  /*1f230*/  BSYNC B1 ;  /* 0x0000000000017941 */ /* 0x000fea0003800000 */
.L_x_45:
        /* <DEDUP_REMOVED lines=12> */
.L_x_48:
[----:B------:R-:W-:Y:S05]  /*1f300*/  BSYNC B1 ;  /* 0x0000000000017941 */ /* 0x000fea0003800000 */
.L_x_47:
        /* <DEDUP_REMOVED lines=12> */
.L_x_50:
[----:B------:R-:W-:Y:S05]  /*1f3d0*/  BSYNC B1 ;  /* 0x0000000000017941 */ /* 0x000fea0003800000 */
.L_x_49:
        /* <DEDUP_REMOVED lines=12> */
.L_x_52:
[----:B------:R-:W-:Y:S05]  /*1f4a0*/  BSYNC B1 ;  /* 0x0000000000017941 */ /* 0x000fea0003800000 */
.L_x_51:
        /* <DEDUP_REMOVED lines=12> */
.L_x_54:
[----:B------:R-:W-:Y:S05]  /*1f570*/  BSYNC B1 ;  /* 0x0000000000017941 */ /* 0x000fea0003800000 */
.L_x_53:
        /* <DEDUP_REMOVED lines=12> */
.L_x_56:
[----:B------:R-:W-:Y:S05]  /*1f640*/  BSYNC B1 ;  /* 0x0000000000017941 */ /* 0x000fea0003800000 */
.L_x_55:
        /* <DEDUP_REMOVED lines=12> */
.L_x_58:
[----:B------:R-:W-:Y:S05]  /*1f710*/  BSYNC B1 ;  /* 0x0000000000017941 */ /* 0x000fea0003800000 */
.L_x_57:
        /* <DEDUP_REMOVED lines=12> */
.L_x_60:
[----:B------:R-:W-:Y:S05]  /*1f7e0*/  BSYNC B1 ;  /* 0x0000000000017941 */ /* 0x000fea0003800000 */
.L_x_59:
        /* <DEDUP_REMOVED lines=12> */
.L_x_62:
[----:B------:R-:W-:Y:S05]  /*1f8b0*/  BSYNC B1 ;  /* 0x0000000000017941 */ /* 0x000fea0003800000 */
.L_x_61:
        /* <DEDUP_REMOVED lines=12> */
.L_x_64:
[----:B------:R-:W-:Y:S05]  /*1f980*/  BSYNC B1 ;  /* 0x0000000000017941 */ /* 0x000fea0003800000 */
.L_x_63:
        /* <DEDUP_REMOVED lines=12> */
.L_x_66:
[----:B------:R-:W-:Y:S05]  /*1fa50*/  BSYNC B1 ;  /* 0x0000000000017941 */ /* 0x000fea0003800000 */
.L_x_65:
        /* <DEDUP_REMOVED lines=12> */
.L_x_68:
[----:B------:R-:W-:Y:S05]  /*1fb20*/  BSYNC B1 ;  /* 0x0000000000017941 */ /* 0x000fea0003800000 */
.L_x_67:
        /* <DEDUP_REMOVED lines=12> */
.L_x_70:
[----:B------:R-:W-:Y:S05]  /*1fbf0*/  BSYNC B1 ;  /* 0x0000000000017941 */ /* 0x000fea0003800000 */
.L_x_69:
        /* <DEDUP_REMOVED lines=12> */
.L_x_72:
[----:B------:R-:W-:Y:S05]  /*1fcc0*/  BSYNC B1 ;  /* 0x0000000000017941 */ /* 0x000fea0003800000 */
.L_x_71:
        /* <DEDUP_REMOVED lines=12> */
.L_x_74:
[----:B------:R-:W-:Y:S05]  /*1fd90*/  BSYNC B1 ;  /* 0x0000000000017941 */ /* 0x000fea0003800000 */
.L_x_73:
        /* <DEDUP_REMOVED lines=12> */
.L_x_76:
[----:B------:R-:W-:Y:S05]  /*1fe60*/  BSYNC B1 ;  /* 0x0000000000017941 */ /* 0x000fea0003800000 */
.L_x_75:
        /* <DEDUP_REMOVED lines=12> */
.L_x_78:
[----:B------:R-:W-:Y:S05]  /*1ff30*/  BSYNC B1 ;  /* 0x0000000000017941 */ /* 0x000fea0003800000 */
.L_x_77:
        /* <DEDUP_REMOVED lines=12> */
.L_x_80:
[----:B------:R-:W-:Y:S05]  /*20000*/  BSYNC B1 ;  /* 0x0000000000017941 */ /* 0x000fea0003800000 */
.L_x_79:
        /* <DEDUP_REMOVED lines=12> */
.L_x_82:
[----:B------:R-:W-:Y:S05]  /*200d0*/  BSYNC B1 ;  /* 0x0000000000017941 */ /* 0x000fea0003800000 */
.L_x_81:
        /* <DEDUP_REMOVED lines=12> */
.L_x_84:
[----:B------:R-:W-:Y:S05]  /*201a0*/  BSYNC B1 ;  /* 0x0000000000017941 */ /* 0x000fea0003800000 */
.L_x_83:
        /* <DEDUP_REMOVED lines=12> */
.L_x_86:
[----:B------:R-:W-:Y:S05]  /*20270*/  BSYNC B1 ;  /* 0x0000000000017941 */ /* 0x000fea0003800000 */
.L_x_85:
        /* <DEDUP_REMOVED lines=12> */
.L_x_88:
[----:B------:R-:W-:Y:S05]  /*20340*/  BSYNC B1 ;  /* 0x0000000000017941 */ /* 0x000fea0003800000 */
.L_x_87:
        /* <DEDUP_REMOVED lines=12> */
.L_x_90:
[----:B------:R-:W-:Y:S05]  /*20410*/  BSYNC B1 ;  /* 0x0000000000017941 */ /* 0x000fea0003800000 */
.L_x_89:
        /* <DEDUP_REMOVED lines=12> */
.L_x_92:
[----:B------:R-:W-:Y:S05]  /*204e0*/  BSYNC B1 ;  /* 0x0000000000017941 */ /* 0x000fea0003800000 */
.L_x_91:
        /* <DEDUP_REMOVED lines=12> */
.L_x_94:
[----:B------:R-:W-:Y:S05]  /*205b0*/  BSYNC B1 ;  /* 0x0000000000017941 */ /* 0x000fea0003800000 */
.L_x_93:
        /* <DEDUP_REMOVED lines=12> */
.L_x_96:
[----:B------:R-:W-:Y:S05]  /*20680*/  BSYNC B1 ;  /* 0x0000000000017941 */ /* 0x000fea0003800000 */
.L_x_95:
        /* <DEDUP_REMOVED lines=12> */
.L_x_98:
[----:B------:R-:W-:Y:S05]  /*20750*/  BSYNC B1 ;  /* 0x0000000000017941 */ /* 0x000fea0003800000 */
.L_x_97:
        /* <DEDUP_REMOVED lines=12> */
.L_x_100:
[----:B------:R-:W-:Y:S05]  /*20820*/  BSYNC B1 ;  /* 0x0000000000017941 */ /* 0x000fea0003800000 */
.L_x_99:
        /* <DEDUP_REMOVED lines=12> */
.L_x_102:
[----:B------:R-:W-:Y:S05]  /*208f0*/  BSYNC B1 ;  /* 0x0000000000017941 */ /* 0x000fea0003800000 */
.L_x_101:
        /* <DEDUP_REMOVED lines=12> */
.L_x_104:
[----:B------:R-:W-:Y:S05]  /*209c0*/  BSYNC B1 ;  /* 0x0000000000017941 */ /* 0x000fea0003800000 */
.L_x_103:
        /* <DEDUP_REMOVED lines=12> */
.L_x_106:
[----:B------:R-:W-:Y:S05]  /*20a90*/  BSYNC B1 ;  /* 0x0000000000017941 */ /* 0x000fea0003800000 */
.L_x_105:
        /* <DEDUP_REMOVED lines=12> */
.L_x_108:
[----:B------:R-:W-:Y:S05]  /*20b60*/  BSYNC B1 ;  /* 0x0000000000017941 */ /* 0x000fea0003800000 */
.L_x_107:
        /* <DEDUP_REMOVED lines=12> */
.L_x_110:
[----:B------:R-:W-:Y:S05]  /*20c30*/  BSYNC B1 ;  /* 0x0000000000017941 */ /* 0x000fea0003800000 */
.L_x_109:
        /* <DEDUP_REMOVED lines=12> */
.L_x_112:
[----:B------:R-:W-:Y:S05]  /*20d00*/  BSYNC B1 ;  /* 0x0000000000017941 */ /* 0x000fea0003800000 */
.L_x_111:
        /* <DEDUP_REMOVED lines=12> */
.L_x_114:
[----:B------:R-:W-:Y:S05]  /*20dd0*/  BSYNC B1 ;  /* 0x0000000000017941 */ /* 0x000fea0003800000 */
.L_x_113:
        /* <DEDUP_REMOVED lines=12> */
.L_x_116:
[----:B------:R-:W-:Y:S05]  /*20ea0*/  BSYNC B1 ;  /* 0x0000000000017941 */ /* 0x000fea0003800000 */
.L_x_115:
        /* <DEDUP_REMOVED lines=12> */
.L_x_118:
[----:B------:R-:W-:Y:S05]  /*20f70*/  BSYNC B1 ;  /* 0x0000000000017941 */ /* 0x000fea0003800000 */
.L_x_117:
        /* <DEDUP_REMOVED lines=12> */
.L_x_120:
[----:B------:R-:W-:Y:S05]  /*21040*/  BSYNC B1 ;  /* 0x0000000000017941 */ /* 0x000fea0003800000 */
.L_x_119:
        /* <DEDUP_REMOVED lines=12> */
.L_x_122:
[----:B------:R-:W-:Y:S05]  /*21110*/  BSYNC B1 ;  /* 0x0000000000017941 */ /* 0x000fea0003800000 */
.L_x_121:
        /* <DEDUP_REMOVED lines=12> */
.L_x_124:
[----:B------:R-:W-:Y:S05]  /*211e0*/  BSYNC B1 ;  /* 0x0000000000017941 */ /* 0x000fea0003800000 */
.L_x_123:
        /* <DEDUP_REMOVED lines=12> */
.L_x_126:
[----:B------:R-:W-:Y:S05]  /*212b0*/  BSYNC B1 ;  /* 0x0000000000017941 */ /* 0x000fea0003800000 */
.L_x_125:
        /* <DEDUP_REMOVED lines=12> */
.L_x_128:
[----:B------:R-:W-:Y:S05]  /*21380*/  BSYNC B1 ;  /* 0x0000000000017941 */ /* 0x000fea0003800000 */
.L_x_127:
[----:B-----5:R-:W-:Y:S01]  /*21390*/  LOP3.LUT R4, R4, 0xff, RZ, 0xc0, !PT ;  /* 0x000000ff04047812 */ /* 0x020fe200078ec0ff */
[----:B------:R-:W-:Y:S01]  /*213a0*/  BSSY B1, `(.L_x_129) ;  /* 0x000000b000017945 */ /* 0x000fe20003800000 */
[----:B------:R-:W-:Y:S02]  /*213b0*/  ISETP.LT.OR P3, PT, R0, 0x61, !P0 ;  /* 0x000000610000780c */ /* 0x000fe40004761670 */
[----:B------:R-:W-:-:S05]  /*213c0*/  F2FP.F16.E4M3.UNPACK_B R4, R4 ;  /* 0x00000004ff04723e */ /* 0x000fca00020006ff */
[----:B------:R-:W-:-:S05]  /*213d0*/  HADD2.F32 R4, -RZ, R4.H0_H0 ;  /* 0x20000004ff047230 */ /* 0x000fca0000004100 */
[----:B------:R-:W-:-:S04]  /*213e0*/  FMUL R4, R4, UR17 ;  /* 0x0000001104047c20 */ /* 0x000fc80008400000 */
[----:B------:R-:W-:-:S05]  /*213f0*/  FFMA R4, R177, UR18, R4 ;  /* 0x00000012b1047c23 */ /* 0x000fca0008000004 */
[----:B0-----:R-:W-:Y:S02]  /*21400*/  F2FP.SATFINITE.E4M3.F32.PACK_AB_MERGE_C R5, RZ, R4, RZ ;  /* 0x00000004ff05723e */ /* 0x001fe400048070ff */
[----:B------:R-:W-:-:S03]  /*21410*/  PRMT R4, RZ, 0x7610, R4 ;  /* 0x00007610ff047816 */ /* 0x000fc60000000004 */
[----:B------:R0:W-:Y:S01]  /*21420*/  @!P2 STG.E.U8 desc[UR26][R26.64+0x59], R5 ;  /* 0x000059051a00a986 */ /* 0x0001e2000c10111a */
[----:B------:R-:W-:Y:S05]  /*21430*/  @P3 BRA `(.L_x_130) ;  /* 0x0000000000043947 */ /* 0x000fea0003800000 */
[----:B------:R0:W5:Y:S02]  /*21440*/  LDG.E.U8 R4, desc[UR26][R32.64+0x60] ;  /* 0x0000601a20047981 */ /* 0x000164000c1e1100 */
.L_x_130:
[----:B------:R-:W-:Y:S05]  /*21450*/  BSYNC B1 ;  /* 0x0000000000017941 */ /* 0x000fea0003800000 */
.L_x_129:
        /* <DEDUP_REMOVED lines=12> */
.L_x_132:
[----:B------:R-:W-:Y:S05]  /*21520*/  BSYNC B1 ;  /* 0x0000000000017941 */ /* 0x000fea0003800000 */
.L_x_131:
        /* <DEDUP_REMOVED lines=12> */
.L_x_134:
[----:B------:R-:W-:Y:S05]  /*215f0*/  BSYNC B1 ;  /* 0x0000000000017941 */ /* 0x000fea0003800000 */
.L_x_133:
[----:B-----5:R-:W-:Y:S01]  /*21600*/  LOP3.LUT R4, R4, 0xff, RZ, 0xc0, !PT ;  /* 0x000000ff04047812 */ /* 0x020fe200078ec0ff */
[----:B------:R-:W-:Y:S01]  /*21610*/  BSSY B1, `(.L_x_135) ;  /* 0x000000b000017945 */ /* 0x000fe20003800000 */
[----:B------:R-:W-:Y:S02]  /*21620*/  ISETP.LT.OR P2, PT, R0, 0x62, !P1 ;  /* 0x000000620000780c */ /* 0x000fe40004f41670 */
[----:B------:R-:W-:-:S05]  /*21630*/  F2FP.F16.E4M3.UNPACK_B R4, R4 ;  /* 0x00000004ff04723e */ /* 0x000fca00020006ff */
[----:B------:R-:W-:-:S05]  /*21640*/  HADD2.F32 R4, -RZ, R4.H0_H0 ;  /* 0x20000004ff047230 */ /* 0x000fca0000004100 */
[----:B0-----:R-:W-:Y:S01]  /*21650*/  FMUL R5, R4, UR17 ;  /* 0x0000001104057c20 */ /* 0x001fe20008400000 */
[----:B------:R-:W-:-:S03]  /*21660*/  PRMT R4, RZ, 0x7610, R4 ;  /* 0x00007610ff047816 */ /* 0x000fc60000000004 */
[----:B------:R-:W-:-:S05]  /*21670*/  FFMA R5, R180, UR18, R5 ;  /* 0x00000012b4057c23 */ /* 0x000fca0008000005 */
[----:B------:R-:W-:-:S05]  /*21680*/  F2FP.SATFINITE.E4M3.F32.PACK_AB_MERGE_C R5, RZ, R5, RZ ;  /* 0x00000005ff05723e */ /* 0x000fca00048070ff */
[----:B------:R0:W-:Y:S01]  /*21690*/  @!P3 STG.E.U8 desc[UR26][R26.64+0x60], R5 ;  /* 0x000060051a00b986 */ /* 0x0001e2000c10111a */
[----:B------:R-:W-:Y:S05]  /*216a0*/  @P2 BRA `(.L_x_136) ;  /* 0x0000000000042947 */ /* 0x000fea0003800000 */
[----:B------:R0:W5:Y:S02]  /*216b0*/  LDG.E.U8 R4, desc[UR26][R2.64+0x61] ;  /* 0x0000611a02047981 */ /* 0x000164000c1e1100 */
.L_x_136:
[----:B------:R-:W-:Y:S05]  /*216c0*/  BSYNC B1 ;  /* 0x0000000000017941 */ /* 0x000fea0003800000 */
.L_x_135:
        /* <DEDUP_REMOVED lines=12> */
.L_x_138:
[----:B------:R-:W-:Y:S05]  /*21790*/  BSYNC B1 ;  /* 0x0000000000017941 */ /* 0x000fea0003800000 */
.L_x_137:
        /* <DEDUP_REMOVED lines=12> */
.L_x_140:
[----:B------:R-:W-:Y:S05]  /*21860*/  BSYNC B1 ;  /* 0x0000000000017941 */ /* 0x000fea0003800000 */
.L_x_139:
        /* <DEDUP_REMOVED lines=12> */
.L_x_142:
[----:B------:R-:W-:Y:S05]  /*21930*/  BSYNC B1 ;  /* 0x0000000000017941 */ /* 0x000fea0003800000 */
.L_x_141:
        /* <DEDUP_REMOVED lines=12> */
.L_x_144:
[----:B------:R-:W-:Y:S05]  /*21a00*/  BSYNC B1 ;  /* 0x0000000000017941 */ /* 0x000fea0003800000 */
.L_x_143:
        /* <DEDUP_REMOVED lines=12> */
.L_x_146:
[----:B------:R-:W-:Y:S05]  /*21ad0*/  BSYNC B1 ;  /* 0x0000000000017941 */ /* 0x000fea0003800000 */
.L_x_145:
        /* <DEDUP_REMOVED lines=12> */
.L_x_148:
[----:B------:R-:W-:Y:S05]  /*21ba0*/  BSYNC B1 ;  /* 0x0000000000017941 */ /* 0x000fea0003800000 */
.L_x_147:
        /* <DEDUP_REMOVED lines=12> */
.L_x_150:
[----:B------:R-:W-:Y:S05]  /*21c70*/  BSYNC B1 ;  /* 0x0000000000017941 */ /* 0x000fea0003800000 */
.L_x_149:
        /* <DEDUP_REMOVED lines=12> */
.L_x_152:
[----:B------:R-:W-:Y:S05]  /*21d40*/  BSYNC B1 ;  /* 0x0000000000017941 */ /* 0x000fea0003800000 */
.L_x_151:
        /* <DEDUP_REMOVED lines=12> */
.L_x_154:
[----:B------:R-:W-:Y:S05]  /*21e10*/  BSYNC B1 ;  /* 0x0000000000017941 */ /* 0x000fea0003800000 */
.L_x_153:
        /* <DEDUP_REMOVED lines=12> */
.L_x_156:
[----:B------:R-:W-:Y:S05]  /*21ee0*/  BSYNC B1 ;  /* 0x0000000000017941 */ /* 0x000fea0003800000 */
.L_x_155:
        /* <DEDUP_REMOVED lines=12> */
.L_x_158:
[----:B------:R-:W-:Y:S05]  /*21fb0*/  BSYNC B1 ;  /* 0x0000000000017941 */ /* 0x000fea0003800000 */
.L_x_157:
        /* <DEDUP_REMOVED lines=12> */
.L_x_160:
[----:B------:R-:W-:Y:S05]  /*22080*/  BSYNC B1 ;  /* 0x0000000000017941 */ /* 0x000fea0003800000 */
.L_x_159:
        /* <DEDUP_REMOVED lines=12> */
.L_x_162:
[----:B------:R-:W-:Y:S05]  /*22150*/  BSYNC B1 ;  /* 0x0000000000017941 */ /* 0x000fea0003800000 */
.L_x_161:
        /* <DEDUP_REMOVED lines=12> */
.L_x_164:
[----:B------:R-:W-:Y:S05]  /*22220*/  BSYNC B1 ;  /* 0x0000000000017941 */ /* 0x000fea0003800000 */
.L_x_163:
        /* <DEDUP_REMOVED lines=12> */
.L_x_166:
[----:B------:R-:W-:Y:S05]  /*222f0*/  BSYNC B1 ;  /* 0x0000000000017941 */ /* 0x000fea0003800000 */
.L_x_165:
        /* <DEDUP_REMOVED lines=12> */
.L_x_168:
[----:B------:R-:W-:Y:S05]  /*223c0*/  BSYNC B1 ;  /* 0x0000000000017941 */ /* 0x000fea0003800000 */
.L_x_167:
        /* <DEDUP_REMOVED lines=12> */
.L_x_170:
[----:B------:R-:W-:Y:S05]  /*22490*/  BSYNC B1 ;  /* 0x0000000000017941 */ /* 0x000fea0003800000 */
.L_x_169:
        /* <DEDUP_REMOVED lines=12> */
.L_x_172:
[----:B------:R-:W-:Y:S05]  /*22560*/  BSYNC B1 ;  /* 0x0000000000017941 */ /* 0x000fea0003800000 */
.L_x_171:
        /* <DEDUP_REMOVED lines=12> */
.L_x_174:
[----:B------:R-:W-:Y:S05]  /*22630*/  BSYNC B1 ;  /* 0x0000000000017941 */ /* 0x000fea0003800000 */
.L_x_173:
        /* <DEDUP_REMOVED lines=12> */
.L_x_176:
[----:B------:R-:W-:Y:S05]  /*22700*/  BSYNC B1 ;  /* 0x0000000000017941 */ /* 0x000fea0003800000 */
.L_x_175:
        /* <DEDUP_REMOVED lines=12> */
.L_x_178:
[----:B------:R-:W-:Y:S05]  /*227d0*/  BSYNC B1 ;  /* 0x0000000000017941 */ /* 0x000fea0003800000 */
.L_x_177:
        /* <DEDUP_REMOVED lines=12> */
.L_x_180:
[----:B------:R-:W-:Y:S05]  /*228a0*/  BSYNC B1 ;  /* 0x0000000000017941 */ /* 0x000fea0003800000 */
.L_x_179:
        /* <DEDUP_REMOVED lines=12> */
.L_x_182:
[----:B------:R-:W-:Y:S05]  /*22970*/  BSYNC B1 ;  /* 0x0000000000017941 */ /* 0x000fea0003800000 */
.L_x_181:
        /* <DEDUP_REMOVED lines=12> */
.L_x_184:
[----:B------:R-:W-:Y:S05]  /*22a40*/  BSYNC B1 ;  /* 0x0000000000017941 */ /* 0x000fea0003800000 */
.L_x_183:
        /* <DEDUP_REMOVED lines=12> */
.L_x_186:
[----:B------:R-:W-:Y:S05]  /*22b10*/  BSYNC B1 ;  /* 0x0000000000017941 */ /* 0x000fea0003800000 */
.L_x_185:
        /* <DEDUP_REMOVED lines=12> */
.L_x_188:
[----:B------:R-:W-:Y:S05]  /*22be0*/  BSYNC B1 ;  /* 0x0000000000017941 */ /* 0x000fea0003800000 */
.L_x_187:
        /* <DEDUP_REMOVED lines=12> */
.L_x_190:
[----:B------:R-:W-:Y:S05]  /*22cb0*/  BSYNC B1 ;  /* 0x0000000000017941 */ /* 0x000fea0003800000 */
.L_x_189:
        /* <DEDUP_REMOVED lines=12> */
.L_x_192:
[----:B------:R-:W-:Y:S05]  /*22d80*/  BSYNC B1 ;  /* 0x0000000000017941 */ /* 0x000fea0003800000 */
.L_x_191:
        /* <DEDUP_REMOVED lines=12> */
.L_x_194:
[----:B------:R-:W-:Y:S05]  /*22e50*/  BSYNC B1 ;  /* 0x0000000000017941 */ /* 0x000fea0003800000 */
.L_x_193:
        /* <DEDUP_REMOVED lines=12> */
.L_x_196:
[----:B------:R-:W-:Y:S05]  /*22f20*/  BSYNC B1 ;  /* 0x0000000000017941 */ /* 0x000fea0003800000 */
.L_x_195:
        /* <DEDUP_REMOVED lines=12> */
.L_x_198:
[----:B------:R-:W-:Y:S05]  /*22ff0*/  BSYNC B1 ;  /* 0x0000000000017941 */ /* 0x000fea0003800000 */
.L_x_197:
        /* <DEDUP_REMOVED lines=12> */
.L_x_200:
[----:B------:R-:W-:Y:S05]  /*230c0*/  BSYNC B1 ;  /* 0x0000000000017941 */ /* 0x000fea0003800000 */
.L_x_199:
        /* <DEDUP_REMOVED lines=12> */
.L_x_202:
[----:B------:R-:W-:Y:S05]  /*23190*/  BSYNC B1 ;  /* 0x0000000000017941 */ /* 0x000fea0003800000 */
.L_x_201:
        /* <DEDUP_REMOVED lines=12> */
.L_x_204:
[----:B------:R-:W-:Y:S05]  /*23260*/  BSYNC B1 ;  /* 0x0000000000017941 */ /* 0x000fea0003800000 */
.L_x_203:
        /* <DEDUP_REMOVED lines=12> */
.L_x_206:
[----:B------:R-:W-:Y:S05]  /*23330*/  BSYNC B1 ;  /* 0x0000000000017941 */ /* 0x000fea0003800000 */
.L_x_205:
        /* <DEDUP_REMOVED lines=12> */
.L_x_208:
[----:B------:R-:W-:Y:S05]  /*23400*/  BSYNC B1 ;  /* 0x0000000000017941 */ /* 0x000fea0003800000 */
.L_x_207:
        /* <DEDUP_REMOVED lines=12> */
.L_x_210:
[----:B------:R-:W-:Y:S05]  /*234d0*/  BSYNC B1 ;  /* 0x0000000000017941 */ /* 0x000fea0003800000 */
.L_x_209:
        /* <DEDUP_REMOVED lines=12> */
.L_x_212:
[----:B------:R-:W-:Y:S05]  /*235a0*/  BSYNC B1 ;  /* 0x0000000000017941 */ /* 0x000fea0003800000 */
.L_x_211:
        /* <DEDUP_REMOVED lines=12> */
.L_x_214:
[----:B------:R-:W-:Y:S05]  /*23670*/  BSYNC B1 ;  /* 0x0000000000017941 */ /* 0x000fea0003800000 */
.L_x_213:
        /* <DEDUP_REMOVED lines=12> */
.L_x_216:
[----:B------:R-:W-:Y:S05]  /*23740*/  BSYNC B1 ;  /* 0x0000000000017941 */ /* 0x000fea0003800000 */
.L_x_215:
        /* <DEDUP_REMOVED lines=12> */
.L_x_218:
[----:B------:R-:W-:Y:S05]  /*23810*/  BSYNC B1 ;  /* 0x0000000000017941 */ /* 0x000fea0003800000 */
.L_x_217:
        /* <DEDUP_REMOVED lines=12> */
.L_x_220:
[----:B------:R-:W-:Y:S05]  /*238e0*/  BSYNC B1 ;  /* 0x0000000000017941 */ /* 0x000fea0003800000 */
.L_x_219:
        /* <DEDUP_REMOVED lines=12> */
.L_x_222:
[----:B------:R-:W-:Y:S05]  /*239b0*/  BSYNC B1 ;  /* 0x0000000000017941 */ /* 0x000fea0003800000 */
.L_x_221:
        /* <DEDUP_REMOVED lines=12> */
.L_x_224:
[----:B------:R-:W-:Y:S05]  /*23a80*/  BSYNC B1 ;  /* 0x0000000000017941 */ /* 0x000fea0003800000 */
.L_x_223:
        /* <DEDUP_REMOVED lines=12> */
.L_x_226:
[----:B------:R-:W-:Y:S05]  /*23b50*/  BSYNC B1 ;  /* 0x0000000000017941 */ /* 0x000fea0003800000 */
.L_x_225:
        /* <DEDUP_REMOVED lines=12> */
.L_x_228:
[----:B------:R-:W-:Y:S05]  /*23c20*/  BSYNC B1 ;  /* 0x0000000000017941 */ /* 0x000fea0003800000 */
.L_x_227:
        /* <DEDUP_REMOVED lines=12> */
.L_x_230:
[----:B------:R-:W-:Y:S05]  /*23cf0*/  BSYNC B1 ;  /* 0x0000000000017941 */ /* 0x000fea0003800000 */
.L_x_229:
        /* <DEDUP_REMOVED lines=12> */
.L_x_232:
[----:B------:R-:W-:Y:S05]  /*23dc0*/  BSYNC B1 ;  /* 0x0000000000017941 */ /* 0x000fea0003800000 */
.L_x_231:
        /* <DEDUP_REMOVED lines=12> */
.L_x_234:
[----:B------:R-:W-:Y:S05]  /*23e90*/  BSYNC B1 ;  /* 0x0000000000017941 */ /* 0x000fea0003800000 */
.L_x_233:
[----:B0-----:R-:W2:Y:S01]  /*23ea0*/  LDL.LU R5, [R1+0x200] ;  /* 0x0002000001057983 */ /* 0x001ea20000300800 */
[----:B-----5:R-:W-:Y:S01]  /*23eb0*/  LOP3.LUT R4, R4, 0xff, RZ, 0xc0, !PT ;  /* 0x000000ff04047812 */ /* 0x020fe200078ec0ff */
[----:B------:R-:W-:Y:S01]  /*23ec0*/  BSSY B1, `(.L_x_235) ;  /* 0x000000b000017945 */ /* 0x000fe20003800000 */
[----:B------:R-:W-:Y:S02]  /*23ed0*/  ISETP.LT.OR P2, PT, R0, 0xca, !P0 ;  /* 0x000000ca0000780c */ /* 0x000fe40004741670 */
[----:B------:R-:W-:-:S05]  /*23ee0*/  F2FP.F16.E4M3.UNPACK_B R4, R4 ;  /* 0x00000004ff04723e */ /* 0x000fca00020006ff */
[----:B------:R-:W-:-:S05]  /*23ef0*/  HADD2.F32 R4, -RZ, R4.H0_H0 ;  /* 0x20000004ff047230 */ /* 0x000fca0000004100 */
[----:B------:R-:W-:-:S04]  /*23f00*/  FMUL R4, R4, UR17 ;  /* 0x0000001104047c20 */ /* 0x000fc80008400000 */
[----:B--2---:R-:W-:-:S05]  /*23f10*/  FFMA R4, R5, UR18, R4 ;  /* 0x0000001205047c23 */ /* 0x004fca0008000004 */
[----:B------:R-:W-:Y:S02]  /*23f20*/  F2FP.SATFINITE.E4M3.F32.PACK_AB_MERGE_C R5, RZ, R4, RZ ;  /* 0x00000004ff05723e */ /* 0x000fe400048070ff */
[----:B------:R-:W-:-:S03]  /*23f30*/  PRMT R4, RZ, 0x7610, R4 ;  /* 0x00007610ff047816 */ /* 0x000fc60000000004 */
[----:B------:R0:W-:Y:S01]  /*23f40*/  @!P3 STG.E.U8 desc[UR26][R24.64+0xc8], R5 ;  /* 0x0000c8051800b986 */ /* 0x0001e2000c10111a */
[----:B------:R-:W-:Y:S05]  /*23f50*/  @P2 BRA `(.L_x_236) ;  /* 0x0000000000042947 */ /* 0x000fea0003800000 */
[----:B------:R2:W5:Y:S02]  /*23f60*/  LDG.E.U8 R4, desc[UR26][R32.64+0xc9] ;  /* 0x0000c91a20047981 */ /* 0x000564000c1e1100 */
.L_x_236:
[----:B------:R-:W-:Y:S05]  /*23f70*/  BSYNC B1 ;  /* 0x0000000000017941 */ /* 0x000fea0003800000 */
.L_x_235:
[----:B0-----:R-:W3:Y:S01]  /*23f80*/  LDL.LU R5, [R1+0x204] ;  /* 0x0002040001057983 */ /* 0x001ee20000300800 */
[----:B-----5:R-:W-:Y:S01]  /*23f90*/  LOP3.LUT R4, R4, 0xff, RZ, 0xc0, !PT ;  /* 0x000000ff04047812 */ /* 0x020fe200078ec0ff */
[----:B------:R-:W-:Y:S01]  /*23fa0*/  BSSY B1, `(.L_x_237) ;  /* 0x000000b000017945 */ /* 0x000fe20003800000 */
[----:B------:R-:W-:Y:S02]  /*23fb0*/  ISETP.LT.OR P3, PT, R0, 0xc9, !P1 ;  /* 0x000000c90000780c */ /* 0x000fe40004f61670 */
[----:B------:R-:W-:-:S05]  /*23fc0*/  F2FP.F16.E4M3.UNPACK_B R4, R4 ;  /* 0x00000004ff04723e */ /* 0x000fca00020006ff */
[----:B------:R-:W-:-:S05]  /*23fd0*/  HADD2.F32 R4, -RZ, R4.H0_H0 ;  /* 0x20000004ff047230 */ /* 0x000fca0000004100 */
[----:B------:R-:W-:-:S04]  /*23fe0*/  FMUL R4, R4, UR17 ;  /* 0x0000001104047c20 */ /* 0x000fc80008400000 */
[----:B---3--:R-:W-:-:S05]  /*23ff0*/  FFMA R4, R5, UR18, R4 ;  /* 0x0000001205047c23 */ /* 0x008fca0008000004 */
[----:B------:R-:W-:Y:S02]  /*24000*/  F2FP.SATFINITE.E4M3.F32.PACK_AB_MERGE_C R5, RZ, R4, RZ ;  /* 0x00000004ff05723e */ /* 0x000fe400048070ff */
[----:B------:R-:W-:-:S03]  /*24010*/  PRMT R4, RZ, 0x7610, R4 ;  /* 0x00007610ff047816 */ /* 0x000fc60000000004 */
[----:B------:R0:W-:Y:S01]  /*24020*/  @!P2 STG.E.U8 desc[UR26][R24.64+0xc9], R5 ;  /* 0x0000c9051800a986 */ /* 0x0001e2000c10111a */
[----:B------:R-:W-:Y:S05]  /*24030*/  @P3 BRA `(.L_x_238) ;  /* 0x0000000000043947 */ /* 0x000fea0003800000 */
[----:B------:R3:W5:Y:S02]  /*24040*/  LDG.E.U8 R4, desc[UR26][R2.64+0xc8] ;  /* 0x0000c81a02047981 */ /* 0x000764000c1e1100 */
.L_x_238:
[----:B------:R-:W-:Y:S05]  /*24050*/  BSYNC B1 ;  /* 0x0000000000017941 */ /* 0x000fea0003800000 */
.L_x_237:
        /* <DEDUP_REMOVED lines=13> */
.L_x_240:
[----:B------:R-:W-:Y:S05]  /*24130*/  BSYNC B1 ;  /* 0x0000000000017941 */ /* 0x000fea0003800000 */
.L_x_239:
        /* <DEDUP_REMOVED lines=13> */
.L_x_242:
[----:B------:R-:W-:Y:S05]  /*24210*/  BSYNC B1 ;  /* 0x0000000000017941 */ /* 0x000fea0003800000 */
.L_x_241:
        /* <DEDUP_REMOVED lines=13> */
.L_x_244:
[----:B------:R-:W-:Y:S05]  /*242f0*/  BSYNC B1 ;  /* 0x0000000000017941 */ /* 0x000fea0003800000 */
.L_x_243:
        /* <DEDUP_REMOVED lines=13> */
.L_x_246:
[----:B------:R-:W-:Y:S05]  /*243d0*/  BSYNC B1 ;  /* 0x0000000000017941 */ /* 0x000fea0003800000 */
.L_x_245:
        /* <DEDUP_REMOVED lines=13> */
.L_x_248:
[----:B------:R-:W-:Y:S05]  /*244b0*/  BSYNC B1 ;  /* 0x0000000000017941 */ /* 0x000fea0003800000 */
.L_x_247:
        /* <DEDUP_REMOVED lines=13> */
.L_x_250:
[----:B------:R-:W-:Y:S05]  /*24590*/  BSYNC B1 ;  /* 0x0000000000017941 */ /* 0x000fea0003800000 */
.L_x_249:
        /* <DEDUP_REMOVED lines=13> */
.L_x_252:
[----:B------:R-:W-:Y:S05]  /*24670*/  BSYNC B1 ;  /* 0x0000000000017941 */ /* 0x000fea0003800000 */
.L_x_251:
        /* <DEDUP_REMOVED lines=13> */
.L_x_254:
[----:B------:R-:W-:Y:S05]  /*24750*/  BSYNC B1 ;  /* 0x0000000000017941 */ /* 0x000fea0003800000 */
.L_x_253:
        /* <DEDUP_REMOVED lines=13> */
.L_x_256:
[----:B------:R-:W-:Y:S05]  /*24830*/  BSYNC B1 ;  /* 0x0000000000017941 */ /* 0x000fea0003800000 */
.L_x_255:
        /* <DEDUP_REMOVED lines=13> */
.L_x_258:
[----:B------:R-:W-:Y:S05]  /*24910*/  BSYNC B1 ;  /* 0x0000000000017941 */ /* 0x000fea0003800000 */
.L_x_257:
        /* <DEDUP_REMOVED lines=13> */
.L_x_260:
[----:B------:R-:W-:Y:S05]  /*249f0*/  BSYNC B1 ;  /* 0x0000000000017941 */ /* 0x000fea0003800000 */
.L_x_259:
        /* <DEDUP_REMOVED lines=13> */
.L_x_262:
[----:B------:R-:W-:Y:S05]  /*24ad0*/  BSYNC B1 ;  /* 0x0000000000017941 */ /* 0x000fea0003800000 */
.L_x_261:
        /* <DEDUP_REMOVED lines=13> */
.L_x_264:
[----:B------:R-:W-:Y:S05]  /*24bb0*/  BSYNC B1 ;  /* 0x0000000000017941 */ /* 0x000fea0003800000 */
.L_x_263:
        /* <DEDUP_REMOVED lines=13> */
.L_x_266:
[----:B------:R-:W-:Y:S05]  /*24c90*/  BSYNC B1 ;  /* 0x0000000000017941 */ /* 0x000fea0003800000 */
.L_x_265:
        /* <DEDUP_REMOVED lines=13> */
.L_x_268:
[----:B------:R-:W-:Y:S05]  /*24d70*/  BSYNC B1 ;  /* 0x0000000000017941 */ /* 0x000fea0003800000 */
.L_x_267:
        /* <DEDUP_REMOVED lines=13> */
.L_x_270:
[----:B------:R-:W-:Y:S05]  /*24e50*/  BSYNC B1 ;  /* 0x0000000000017941 */ /* 0x000fea0003800000 */
.L_x_269:
        /* <DEDUP_REMOVED lines=13> */
.L_x_272:
[----:B------:R-:W-:Y:S05]  /*24f30*/  BSYNC B1 ;  /* 0x0000000000017941 */ /* 0x000fea0003800000 */
.L_x_271:
        /* <DEDUP_REMOVED lines=13> */
.L_x_274:
[----:B------:R-:W-:Y:S05]  /*25010*/  BSYNC B1 ;  /* 0x0000000000017941 */ /* 0x000fea0003800000 */
.L_x_273:
        /* <DEDUP_REMOVED lines=13> */
.L_x_276:
[----:B------:R-:W-:Y:S05]  /*250f0*/  BSYNC B1 ;  /* 0x0000000000017941 */ /* 0x000fea0003800000 */
.L_x_275:
        /* <DEDUP_REMOVED lines=13> */
.L_x_278:
[----:B------:R-:W-:Y:S05]  /*251d0*/  BSYNC B1 ;  /* 0x0000000000017941 */ /* 0x000fea0003800000 */
.L_x_277:
        /* <DEDUP_REMOVED lines=13> */
.L_x_280:
[----:B------:R-:W-:Y:S05]  /*252b0*/  BSYNC B1 ;  /* 0x0000000000017941 */ /* 0x000fea0003800000 */
.L_x_279:
        /* <DEDUP_REMOVED lines=13> */
.L_x_282:
[----:B------:R-:W-:Y:S05]  /*25390*/  BSYNC B1 ;  /* 0x0000000000017941 */ /* 0x000fea0003800000 */
.L_x_281:
        /* <DEDUP_REMOVED lines=13> */
.L_x_284:
[----:B------:R-:W-:Y:S05]  /*25470*/  BSYNC B1 ;  /* 0x0000000000017941 */ /* 0x000fea0003800000 */
.L_x_283:
        /* <DEDUP_REMOVED lines=13> */
.L_x_286:
[----:B------:R-:W-:Y:S05]  /*25550*/  BSYNC B1 ;  /* 0x0000000000017941 */ /* 0x000fea0003800000 */
.L_x_285:
        /* <DEDUP_REMOVED lines=13> */
.L_x_288:
[----:B------:R-:W-:Y:S05]  /*25630*/  BSYNC B1 ;  /* 0x0000000000017941 */ /* 0x000fea0003800000 */
.L_x_287:
[----:B------:R-:W2:Y:S01]  /*25640*/  LDL.LU R7, [R1+0x26c] ;  /* 0x00026c0001077983 */ /* 0x000ea20000300800 */
[----:B-----5:R-:W-:Y:S01]  /*25650*/  LOP3.LUT R4, R4, 0xff, RZ, 0xc0, !PT ;  /* 0x000000ff04047812 */ /* 0x020fe200078ec0ff */
[----:B------:R-:W-:Y:S01]  /*25660*/  BSSY B1, `(.L_x_289) ;  /* 0x0000013000017945 */ /* 0x000fe20003800000 */
[----:B0-----:R-:W-:Y:S02]  /*25670*/  IADD3 R5, P0, R34, 0x80, RZ ;  /* 0x0000008022057810 */ /* 0x001fe40007f1e0ff */
[----:B------:R-:W-:-:S03]  /*25680*/  F2FP.F16.E4M3.UNPACK_B R4, R4 ;  /* 0x00000004ff04723e */ /* 0x000fc600020006ff */
[----:B--234-:R-:W-:Y:S01]  /*25690*/  IMAD.X R2, RZ, RZ, R35, P0 ;  /* 0x000000ffff027224 */ /* 0x01cfe200000e0623 */
[----:B------:R-:W-:Y:S01]  /*256a0*/  ISETP.GE.AND P0, PT, R36, 0x81, PT ;  /* 0x000000812400780c */ /* 0x000fe20003f06270 */
[----:B------:R-:W-:Y:S02]  /*256b0*/  HADD2.F32 R4, -RZ, R4.H0_H0 ;  /* 0x20000004ff047230 */ /* 0x000fe40000004100 */
[----:B------:R-:W-:Y:S01]  /*256c0*/  IMAD R6, R2, UR10, RZ ;  /* 0x0000000a02067c24 */ /* 0x000fe2000f8e02ff */
[----:B------:R-:W-:Y:S01]  /*256d0*/  ISETP.LT.OR P3, PT, R0, 0x1, !P0 ;  /* 0x000000010000780c */ /* 0x000fe20004761670 */
[----:B------:R-:W-:-:S04]  /*256e0*/  IMAD.WIDE.U32 R2, R5, UR10, R38 ;  /* 0x0000000a05027c25 */ /* 0x000fc8000f8e0026 */
[----:B------:R-:W-:Y:S01]  /*256f0*/  FMUL R4, R4, UR17 ;  /* 0x0000001104047c20 */ /* 0x000fe20008400000 */
[----:B------:R-:W-:Y:S01]  /*25700*/  IMAD R5, R5, UR11, R6 ;  /* 0x0000000b05057c24 */ /* 0x000fe2000f8e0206 */
[----:B------:R-:W-:-:S04]  /*25710*/  IADD3 R2, P2, R2, UR12, RZ ;  /* 0x0000000c02027c10 */ /* 0x000fc8000ff5e0ff */
[----:B------:R-:W-:Y:S01]  /*25720*/  IADD3.X R3, R3, UR13, R5, P2, !PT ;  /* 0x0000000d03037c10 */ /* 0x000fe200097fe405 */
[----:B------:R-:W-:-:S05]  /*25730*/  FFMA R4, R7, UR18, R4 ;  /* 0x0000001207047c23 */ /* 0x000fca0008000004 */
[----:B------:R-:W-:Y:S02]  /*25740*/  F2FP.SATFINITE.E4M3.F32.PACK_AB_MERGE_C R7, RZ, R4, RZ ;  /* 0x00000004ff07723e */ /* 0x000fe400048070ff */
[----:B------:R-:W-:-:S03]  /*25750*/  PRMT R4, RZ, 0x7610, R4 ;  /* 0x00007610ff047816 */ /* 0x000fc60000000004 */
[----:B------:R0:W-:Y:S01]  /*25760*/  @!P1 STG.E.U8 desc[UR26][R26.64+0xf9], R7 ;  /* 0x0000f9071a009986 */ /* 0x0001e2000c10111a */
[----:B------:R-:W-:Y:S05]  /*25770*/  @P3 BRA `(.L_x_290) ;  /* 0x0000000000043947 */ /* 0x000fea0003800000 */
[----:B------:R2:W5:Y:S02]  /*25780*/  LDG.E.U8 R4, desc[UR26][R2.64] ;  /* 0x0000001a02047981 */ /* 0x000564000c1e1100 */
.L_x_290:
[----:B------:R-:W-:Y:S05]  /*25790*/  BSYNC B1 ;  /* 0x0000000000017941 */ /* 0x000fea0003800000 */
.L_x_289:
[----:B------:R-:W3:Y:S01]  /*257a0*/  LDL.LU R5, [R1+0x270] ;  /* 0x0002700001057983 */ /* 0x000ee20000300800 */
        /* <DEDUP_REMOVED lines=12> */
.L_x_292:
[----:B------:R-:W-:Y:S05]  /*25870*/  BSYNC B1 ;  /* 0x0000000000017941 */ /* 0x000fea0003800000 */
.L_x_291:
[----:B---3--:R-:W3:Y:S01]  /*25880*/  LDL.LU R5, [R1+0x274] ;  /* 0x0002740001057983 */ /* 0x008ee20000300800 */
[----:B-----5:R-:W-:Y:S01]  /*25890*/  LOP3.LUT R4, R4, 0xff, RZ, 0xc0, !PT ;  /* 0x000000ff04047812 */ /* 0x020fe200078ec0ff */
[----:B------:R-:W-:Y:S01]  /*258a0*/  BSSY B1, `(.L_x_293) ;  /* 0x0000013000017945 */ /* 0x000fe20003800000 */
[----:B0-----:R-:W-:Y:S02]  /*258b0*/  IADD3 R7, P1, R34, 0x88, RZ ;  /* 0x0000008822077810 */ /* 0x001fe40007f3e0ff */
[----:B------:R-:W-:Y:S02]  /*258c0*/  F2FP.F16.E4M3.UNPACK_B R4, R4 ;  /* 0x00000004ff04723e */ /* 0x000fe400020006ff */
[----:B------:R-:W-:Y:S01]  /*258d0*/  PRMT R6, RZ, 0x7610, R6 ;  /* 0x00007610ff067816 */ /* 0x000fe20000000006 */
[----:B------:R-:W-:Y:S01]  /*258e0*/  IMAD.X R34, RZ, RZ, R35, P1 ;  /* 0x000000ffff227224 */ /* 0x000fe200008e0623 */
[----:B------:R-:W-:Y:S01]  /*258f0*/  ISETP.GE.AND P1, PT, R36, 0x89, PT ;  /* 0x000000892400780c */ /* 0x000fe20003f26270 */
[----:B------:R-:W-:-:S02]  /*25900*/  HADD2.F32 R4, -RZ, R4.H0_H0 ;  /* 0x20000004ff047230 */ /* 0x000fc40000004100 */
[----:B------:R-:W-:Y:S01]  /*25910*/  IMAD R34, R34, UR10, RZ ;  /* 0x0000000a22227c24 */ /* 0x000fe2000f8e02ff */
[----:B------:R-:W-:Y:S01]  /*25920*/  ISETP.LT.OR P5, PT, R0, 0x1, !P1 ;  /* 0x000000010000780c */ /* 0x000fe20004fa1670 */
[----:B------:R-:W-:-:S04]  /*25930*/  IMAD.WIDE.U32 R38, R7, UR10, R38 ;  /* 0x0000000a07267c25 */ /* 0x000fc8000f8e0026 */
[----:B------:R-:W-:Y:S01]  /*25940*/  FMUL R4, R4, UR17 ;  /* 0x0000001104047c20 */ /* 0x000fe20008400000 */
[----:B------:R-:W-:-:S03]  /*25950*/  IMAD R7, R7, UR11, R34 ;  /* 0x0000000b07077c24 */ /* 0x000fc6000f8e0222 */
[----:B---3--:R-:W-:Y:S01]  /*25960*/  FFMA R5, R5, UR18, R4 ;  /* 0x0000001205057c23 */ /* 0x008fe20008000004 */
[----:B------:R-:W-:-:S04]  /*25970*/  IADD3 R4, P3, R38, UR12, RZ ;  /* 0x0000000c26047c10 */ /* 0x000fc8000ff7e0ff */
[----:B------:R-:W-:Y:S02]  /*25980*/  F2FP.SATFINITE.E4M3.F32.PACK_AB_MERGE_C R9, RZ, R5, RZ ;  /* 0x00000005ff09723e */ /* 0x000fe400048070ff */
[----:B------:R-:W-:-:S03]  /*25990*/  IADD3.X R5, R39, UR13, R7, P3, !PT ;  /* 0x0000000d27057c10 */ /* 0x000fc60009ffe407 */
[----:B------:R0:W-:Y:S01]  /*259a0*/  @!P2 STG.E.U8 desc[UR26][R30.64+0x1], R9 ;  /* 0x000001091e00a986 */ /* 0x0001e2000c10111a */
[----:B------:R-:W-:Y:S05]  /*259b0*/  @P5 BRA `(.L_x_294) ;  /* 0x0000000000045947 */ /* 0x000fea0003800000 */
[----:B------:R3:W5:Y:S02]  /*259c0*/  LDG.E.U8 R6, desc[UR26][R4.64] ;  /* 0x0000001a04067981 */ /* 0x000764000c1e1100 */
.L_x_294:
[----:B------:R-:W-:Y:S05]  /*259d0*/  BSYNC B1 ;  /* 0x0000000000017941 */ /* 0x000fea0003800000 */
.L_x_293:
[----:B------:R-:W2:Y:S01]  /*259e0*/  LDL.LU R7, [R1+0x278] ;  /* 0x0002780001077983 */ /* 0x000ea20000300800 */
        /* <DEDUP_REMOVED lines=12> */
.L_x_296:
[----:B------:R-:W-:Y:S05]  /*25ab0*/  BSYNC B1 ;  /* 0x0000000000017941 */ /* 0x000fea0003800000 */
.L_x_295:
[----:B--2---:R-:W2:Y:S01]  /*25ac0*/  LDL.LU R7, [R1+0x27c] ;  /* 0x00027c0001077983 */ /* 0x004ea20000300800 */
        /* <DEDUP_REMOVED lines=12> */
.L_x_298:
[----:B------:R-:W-:Y:S05]  /*25b90*/  BSYNC B1 ;  /* 0x0000000000017941 */ /* 0x000fea0003800000 */
.L_x_297:
        /* <DEDUP_REMOVED lines=13> */
.L_x_300:
[----:B------:R-:W-:Y:S05]  /*25c70*/  BSYNC B1 ;  /* 0x0000000000017941 */ /* 0x000fea0003800000 */
.L_x_299:
        /* <DEDUP_REMOVED lines=13> */
.L_x_302:
[----:B------:R-:W-:Y:S05]  /*25d50*/  BSYNC B1 ;  /* 0x0000000000017941 */ /* 0x000fea0003800000 */
.L_x_301:
        /* <DEDUP_REMOVED lines=13> */
.L_x_304:
[----:B------:R-:W-:Y:S05]  /*25e30*/  BSYNC B1 ;  /* 0x0000000000017941 */ /* 0x000fea0003800000 */
.L_x_303:
        /* <DEDUP_REMOVED lines=13> */
.L_x_306:
[----:B------:R-:W-:Y:S05]  /*25f10*/  BSYNC B1 ;  /* 0x0000000000017941 */ /* 0x000fea0003800000 */
.L_x_305:
        /* <DEDUP_REMOVED lines=13> */
.L_x_308:
[----:B------:R-:W-:Y:S05]  /*25ff0*/  BSYNC B1 ;  /* 0x0000000000017941 */ /* 0x000fea0003800000 */
.L_x_307:
        /* <DEDUP_REMOVED lines=13> */
.L_x_310:
[----:B------:R-:W-:Y:S05]  /*260d0*/  BSYNC B1 ;  /* 0x0000000000017941 */ /* 0x000fea0003800000 */
.L_x_309:
        /* <DEDUP_REMOVED lines=13> */
.L_x_312:
[----:B------:R-:W-:Y:S05]  /*261b0*/  BSYNC B1 ;  /* 0x0000000000017941 */ /* 0x000fea0003800000 */
.L_x_311:
        /* <DEDUP_REMOVED lines=13> */
.L_x_314:
[----:B------:R-:W-:Y:S05]  /*26290*/  BSYNC B1 ;  /* 0x0000000000017941 */ /* 0x000fea0003800000 */
.L_x_313:
        /* <DEDUP_REMOVED lines=13> */
.L_x_316:
[----:B------:R-:W-:Y:S05]  /*26370*/  BSYNC B1 ;  /* 0x0000000000017941 */ /* 0x000fea0003800000 */
.L_x_315:
        /* <DEDUP_REMOVED lines=13> */
.L_x_318:
[----:B------:R-:W-:Y:S05]  /*26450*/  BSYNC B1 ;  /* 0x0000000000017941 */ /* 0x000fea0003800000 */
.L_x_317:
        /* <DEDUP_REMOVED lines=13> */
.L_x_320:
[----:B------:R-:W-:Y:S05]  /*26530*/  BSYNC B1 ;  /* 0x0000000000017941 */ /* 0x000fea0003800000 */
.L_x_319:
        /* <DEDUP_REMOVED lines=13> */
.L_x_322:
[----:B------:R-:W-:Y:S05]  /*26610*/  BSYNC B1 ;  /* 0x0000000000017941 */ /* 0x000fea0003800000 */
.L_x_321:
        /* <DEDUP_REMOVED lines=13> */
.L_x_324:
[----:B------:R-:W-:Y:S05]  /*266f0*/  BSYNC B1 ;  /* 0x0000000000017941 */ /* 0x000fea0003800000 */
.L_x_323:
        /* <DEDUP_REMOVED lines=13> */
.L_x_326:
[----:B------:R-:W-:Y:S05]  /*267d0*/  BSYNC B1 ;  /* 0x0000000000017941 */ /* 0x000fea0003800000 */
.L_x_325:
        /* <DEDUP_REMOVED lines=13> */
.L_x_328:
[----:B------:R-:W-:Y:S05]  /*268b0*/  BSYNC B1 ;  /* 0x0000000000017941 */ /* 0x000fea0003800000 */
.L_x_327:
        /* <DEDUP_REMOVED lines=13> */
.L_x_330:
[----:B------:R-:W-:Y:S05]  /*26990*/  BSYNC B1 ;  /* 0x0000000000017941 */ /* 0x000fea0003800000 */
.L_x_329:
        /* <DEDUP_REMOVED lines=13> */
.L_x_332:
[----:B------:R-:W-:Y:S05]  /*26a70*/  BSYNC B1 ;  /* 0x0000000000017941 */ /* 0x000fea0003800000 */
.L_x_331:
        /* <DEDUP_REMOVED lines=13> */
.L_x_334:
[----:B------:R-:W-:Y:S05]  /*26b50*/  BSYNC B1 ;  /* 0x0000000000017941 */ /* 0x000fea0003800000 */
.L_x_333:
        /* <DEDUP_REMOVED lines=13> */
.L_x_336:
[----:B------:R-:W-:Y:S05]  /*26c30*/  BSYNC B1 ;  /* 0x0000000000017941 */ /* 0x000fea0003800000 */
.L_x_335:
        /* <DEDUP_REMOVED lines=13> */
.L_x_338:
[----:B------:R-:W-:Y:S05]  /*26d10*/  BSYNC B1 ;  /* 0x0000000000017941 */ /* 0x000fea0003800000 */
.L_x_337:
        /* <DEDUP_REMOVED lines=13> */
.L_x_340:
[----:B------:R-:W-:Y:S05]  /*26df0*/  BSYNC B1 ;  /* 0x0000000000017941 */ /* 0x000fea0003800000 */
.L_x_339:
        /* <DEDUP_REMOVED lines=13> */
.L_x_342:
[----:B------:R-:W-:Y:S05]  /*26ed0*/  BSYNC B1 ;  /* 0x0000000000017941 */ /* 0x000fea0003800000 */
.L_x_341:
        /* <DEDUP_REMOVED lines=13> */
.L_x_344:
[----:B------:R-:W-:Y:S05]  /*26fb0*/  BSYNC B1 ;  /* 0x0000000000017941 */ /* 0x000fea0003800000 */
.L_x_343:
        /* <DEDUP_REMOVED lines=13> */
.L_x_346:
[----:B------:R-:W-:Y:S05]  /*27090*/  BSYNC B1 ;  /* 0x0000000000017941 */ /* 0x000fea0003800000 */
.L_x_345:
        /* <DEDUP_REMOVED lines=13> */
.L_x_348:
[----:B------:R-:W-:Y:S05]  /*27170*/  BSYNC B1 ;  /* 0x0000000000017941 */ /* 0x000fea0003800000 */
.L_x_347:
        /* <DEDUP_REMOVED lines=13> */
.L_x_350:
[----:B------:R-:W-:Y:S05]  /*27250*/  BSYNC B1 ;  /* 0x0000000000017941 */ /* 0x000fea0003800000 */
.L_x_349:
        /* <DEDUP_REMOVED lines=13> */
.L_x_352:
[----:B------:R-:W-:Y:S05]  /*27330*/  BSYNC B1 ;  /* 0x0000000000017941 */ /* 0x000fea0003800000 */
.L_x_351:
        /* <DEDUP_REMOVED lines=13> */
.L_x_354:
[----:B------:R-:W-:Y:S05]  /*27410*/  BSYNC B1 ;  /* 0x0000000000017941 */ /* 0x000fea0003800000 */
.L_x_353:
        /* <DEDUP_REMOVED lines=13> */
.L_x_356:
[----:B------:R-:W-:Y:S05]  /*274f0*/  BSYNC B1 ;  /* 0x0000000000017941 */ /* 0x000fea0003800000 */
.L_x_355:
        /* <DEDUP_REMOVED lines=13> */
.L_x_358:
[----:B------:R-:W-:Y:S05]  /*275d0*/  BSYNC B1 ;  /* 0x0000000000017941 */ /* 0x000fea0003800000 */
.L_x_357:
        /* <DEDUP_REMOVED lines=13> */
.L_x_360:
[----:B------:R-:W-:Y:S05]  /*276b0*/  BSYNC B1 ;  /* 0x0000000000017941 */ /* 0x000fea0003800000 */
.L_x_359:
        /* <DEDUP_REMOVED lines=13> */
.L_x_362:
[----:B------:R-:W-:Y:S05]  /*27790*/  BSYNC B1 ;  /* 0x0000000000017941 */ /* 0x000fea0003800000 */
.L_x_361:
        /* <DEDUP_REMOVED lines=13> */
.L_x_364:
[----:B------:R-:W-:Y:S05]  /*27870*/  BSYNC B1 ;  /* 0x0000000000017941 */ /* 0x000fea0003800000 */
.L_x_363:
        /* <DEDUP_REMOVED lines=13> */
.L_x_366:
[----:B------:R-:W-:Y:S05]  /*27950*/  BSYNC B1 ;  /* 0x0000000000017941 */ /* 0x000fea0003800000 */
.L_x_365:
        /* <DEDUP_REMOVED lines=13> */
.L_x_368:
[----:B------:R-:W-:Y:S05]  /*27a30*/  BSYNC B1 ;  /* 0x0000000000017941 */ /* 0x000fea0003800000 */
.L_x_367:
        /* <DEDUP_REMOVED lines=13> */
.L_x_370:
[----:B------:R-:W-:Y:S05]  /*27b10*/  BSYNC B1 ;  /* 0x0000000000017941 */ /* 0x000fea0003800000 */
.L_x_369:
        /* <DEDUP_REMOVED lines=13> */
.L_x_372:
[----:B------:R-:W-:Y:S05]  /*27bf0*/  BSYNC B1 ;  /* 0x0000000000017941 */ /* 0x000fea0003800000 */
.L_x_371:
        /* <DEDUP_REMOVED lines=13> */
.L_x_374:
[----:B------:R-:W-:Y:S05]  /*27cd0*/  BSYNC B1 ;  /* 0x0000000000017941 */ /* 0x000fea0003800000 */
.L_x_373:
        /* <DEDUP_REMOVED lines=13> */
.L_x_376:
[----:B------:R-:W-:Y:S05]  /*27db0*/  BSYNC B1 ;  /* 0x0000000000017941 */ /* 0x000fea0003800000 */
.L_x_375:
        /* <DEDUP_REMOVED lines=13> */
.L_x_378:
[----:B------:R-:W-:Y:S05]  /*27e90*/  BSYNC B1 ;  /* 0x0000000000017941 */ /* 0x000fea0003800000 */
.L_x_377:
        /* <DEDUP_REMOVED lines=13> */
.L_x_380:
[----:B------:R-:W-:Y:S05]  /*27f70*/  BSYNC B1 ;  /* 0x0000000000017941 */ /* 0x000fea0003800000 */
.L_x_379:
        /* <DEDUP_REMOVED lines=13> */
.L_x_382:
[----:B------:R-:W-:Y:S05]  /*28050*/  BSYNC B1 ;  /* 0x0000000000017941 */ /* 0x000fea0003800000 */
.L_x_381:
        /* <DEDUP_REMOVED lines=13> */
.L_x_384:
[----:B------:R-:W-:Y:S05]  /*28130*/  BSYNC B1 ;  /* 0x0000000000017941 */ /* 0x000fea0003800000 */
.L_x_383:
        /* <DEDUP_REMOVED lines=13> */
.L_x_386:
[----:B------:R-:W-:Y:S05]  /*28210*/  BSYNC B1 ;  /* 0x0000000000017941 */ /* 0x000fea0003800000 */
.L_x_385:
        /* <DEDUP_REMOVED lines=13> */
.L_x_388:
[----:B------:R-:W-:Y:S05]  /*282f0*/  BSYNC B1 ;  /* 0x0000000000017941 */ /* 0x000fea0003800000 */
.L_x_387:
        /* <DEDUP_REMOVED lines=13> */
.L_x_390:
[----:B------:R-:W-:Y:S05]  /*283d0*/  BSYNC B1 ;  /* 0x0000000000017941 */ /* 0x000fea0003800000 */
.L_x_389:
        /* <DEDUP_REMOVED lines=13> */
.L_x_392:
[----:B------:R-:W-:Y:S05]  /*284b0*/  BSYNC B1 ;  /* 0x0000000000017941 */ /* 0x000fea0003800000 */
.L_x_391:
        /* <DEDUP_REMOVED lines=13> */
.L_x_394:
[----:B------:R-:W-:Y:S05]  /*28590*/  BSYNC B1 ;  /* 0x0000000000017941 */ /* 0x000fea0003800000 */
.L_x_393:
        /* <DEDUP_REMOVED lines=13> */
.L_x_396:
[----:B------:R-:W-:Y:S05]  /*28670*/  BSYNC B1 ;  /* 0x0000000000017941 */ /* 0x000fea0003800000 */
.L_x_395:
        /* <DEDUP_REMOVED lines=13> */
.L_x_398:
[----:B------:R-:W-:Y:S05]  /*28750*/  BSYNC B1 ;  /* 0x0000000000017941 */ /* 0x000fea0003800000 */
.L_x_397:
        /* <DEDUP_REMOVED lines=13> */
.L_x_400:
[----:B------:R-:W-:Y:S05]  /*28830*/  BSYNC B1 ;  /* 0x0000000000017941 */ /* 0x000fea0003800000 */
.L_x_399:
        /* <DEDUP_REMOVED lines=13> */
.L_x_402:
[----:B------:R-:W-:Y:S05]  /*28910*/  BSYNC B1 ;  /* 0x0000000000017941 */ /* 0x000fea0003800000 */
.L_x_401:
        /* <DEDUP_REMOVED lines=13> */
.L_x_404:
[----:B------:R-:W-:Y:S05]  /*289f0*/  BSYNC B1 ;  /* 0x0000000000017941 */ /* 0x000fea0003800000 */
.L_x_403:
        /* <DEDUP_REMOVED lines=13> */
.L_x_406:
[----:B------:R-:W-:Y:S05]  /*28ad0*/  BSYNC B1 ;  /* 0x0000000000017941 */ /* 0x000fea0003800000 */
.L_x_405:
        /* <DEDUP_REMOVED lines=13> */
.L_x_408:
[----:B------:R-:W-:Y:S05]  /*28bb0*/  BSYNC B1 ;  /* 0x0000000000017941 */ /* 0x000fea0003800000 */
.L_x_407:
        /* <DEDUP_REMOVED lines=13> */
.L_x_410:
[----:B------:R-:W-:Y:S05]  /*28c90*/  BSYNC B1 ;  /* 0x0000000000017941 */ /* 0x000fea0003800000 */
.L_x_409:
        /* <DEDUP_REMOVED lines=13> */
.L_x_412:
[----:B------:R-:W-:Y:S05]  /*28d70*/  BSYNC B1 ;  /* 0x0000000000017941 */ /* 0x000fea0003800000 */
.L_x_411:
        /* <DEDUP_REMOVED lines=13> */
.L_x_414:
[----:B------:R-:W-:Y:S05]  /*28e50*/  BSYNC B1 ;  /* 0x0000000000017941 */ /* 0x000fea0003800000 */
.L_x_413:
        /* <DEDUP_REMOVED lines=13> */
.L_x_416:
[----:B------:R-:W-:Y:S05]  /*28f30*/  BSYNC B1 ;  /* 0x0000000000017941 */ /* 0x000fea0003800000 */
.L_x_415:
        /* <DEDUP_REMOVED lines=13> */
.L_x_418:
[----:B------:R-:W-:Y:S05]  /*29010*/  BSYNC B1 ;  /* 0x0000000000017941 */ /* 0x000fea0003800000 */
.L_x_417:
        /* <DEDUP_REMOVED lines=13> */
.L_x_420:
[----:B------:R-:W-:Y:S05]  /*290f0*/  BSYNC B1 ;  /* 0x0000000000017941 */ /* 0x000fea0003800000 */
.L_x_419:
        /* <DEDUP_REMOVED lines=13> */
.L_x_422:
[----:B------:R-:W-:Y:S05]  /*291d0*/  BSYNC B1 ;  /* 0x0000000000017941 */ /* 0x000fea0003800000 */
.L_x_421:
        /* <DEDUP_REMOVED lines=13> */
.L_x_424:
[----:B------:R-:W-:Y:S05]  /*292b0*/  BSYNC B1 ;  /* 0x0000000000017941 */ /* 0x000fea0003800000 */
.L_x_423:
        /* <DEDUP_REMOVED lines=13> */
.L_x_426:
[----:B------:R-:W-:Y:S05]  /*29390*/  BSYNC B1 ;  /* 0x0000000000017941 */ /* 0x000fea0003800000 */
.L_x_425:
        /* <DEDUP_REMOVED lines=13> */
.L_x_428:
[----:B------:R-:W-:Y:S05]  /*29470*/  BSYNC B1 ;  /* 0x0000000000017941 */ /* 0x000fea0003800000 */
.L_x_427:
        /* <DEDUP_REMOVED lines=13> */
.L_x_430:
[----:B------:R-:W-:Y:S05]  /*29550*/  BSYNC B1 ;  /* 0x0000000000017941 */ /* 0x000fea0003800000 */
.L_x_429:
        /* <DEDUP_REMOVED lines=13> */
.L_x_432:
[----:B------:R-:W-:Y:S05]  /*29630*/  BSYNC B1 ;  /* 0x0000000000017941 */ /* 0x000fea0003800000 */
.L_x_431:
        /* <DEDUP_REMOVED lines=13> */
.L_x_434:
[----:B------:R-:W-:Y:S05]  /*29710*/  BSYNC B1 ;  /* 0x0000000000017941 */ /* 0x000fea0003800000 */
.L_x_433:
        /* <DEDUP_REMOVED lines=13> */
.L_x_436:
[----:B------:R-:W-:Y:S05]  /*297f0*/  BSYNC B1 ;  /* 0x0000000000017941 */ /* 0x000fea0003800000 */
.L_x_435:
        /* <DEDUP_REMOVED lines=13> */
.L_x_438:
[----:B------:R-:W-:Y:S05]  /*298d0*/  BSYNC B1 ;  /* 0x0000000000017941 */ /* 0x000fea0003800000 */
.L_x_437:
        /* <DEDUP_REMOVED lines=13> */
.L_x_440:
[----:B------:R-:W-:Y:S05]  /*299b0*/  BSYNC B1 ;  /* 0x0000000000017941 */ /* 0x000fea0003800000 */
.L_x_439:
        /* <DEDUP_REMOVED lines=13> */
.L_x_442:
[----:B------:R-:W-:Y:S05]  /*29a90*/  BSYNC B1 ;  /* 0x0000000000017941 */ /* 0x000fea0003800000 */
.L_x_441:
        /* <DEDUP_REMOVED lines=13> */
.L_x_444:
[----:B------:R-:W-:Y:S05]  /*29b70*/  BSYNC B1 ;  /* 0x0000000000017941 */ /* 0x000fea0003800000 */
.L_x_443:
        /* <DEDUP_REMOVED lines=13> */
.L_x_446:
[----:B------:R-:W-:Y:S05]  /*29c50*/  BSYNC B1 ;  /* 0x0000000000017941 */ /* 0x000fea0003800000 */
.L_x_445:
        /* <DEDUP_REMOVED lines=13> */
.L_x_448:
[----:B------:R-:W-:Y:S05]  /*29d30*/  BSYNC B1 ;  /* 0x0000000000017941 */ /* 0x000fea0003800000 */
.L_x_447:
        /* <DEDUP_REMOVED lines=13> */
.L_x_450:
[----:B------:R-:W-:Y:S05]  /*29e10*/  BSYNC B1 ;  /* 0x0000000000017941 */ /* 0x000fea0003800000 */
.L_x_449:
        /* <DEDUP_REMOVED lines=13> */
.L_x_452:
[----:B------:R-:W-:Y:S05]  /*29ef0*/  BSYNC B1 ;  /* 0x0000000000017941 */ /* 0x000fea0003800000 */
.L_x_451:
        /* <DEDUP_REMOVED lines=13> */
.L_x_454:
[----:B------:R-:W-:Y:S05]  /*29fd0*/  BSYNC B1 ;  /* 0x0000000000017941 */ /* 0x000fea0003800000 */
.L_x_453:
        /* <DEDUP_REMOVED lines=13> */
.L_x_456:
[----:B------:R-:W-:Y:S05]  /*2a0b0*/  BSYNC B1 ;  /* 0x0000000000017941 */ /* 0x000fea0003800000 */
.L_x_455:
        /* <DEDUP_REMOVED lines=13> */
.L_x_458:
[----:B------:R-:W-:Y:S05]  /*2a190*/  BSYNC B1 ;  /* 0x0000000000017941 */ /* 0x000fea0003800000 */
.L_x_457:
        /* <DEDUP_REMOVED lines=13> */
.L_x_460:
[----:B------:R-:W-:Y:S05]  /*2a270*/  BSYNC B1 ;  /* 0x0000000000017941 */ /* 0x000fea0003800000 */
.L_x_459:
        /* <DEDUP_REMOVED lines=13> */
.L_x_462:
[----:B------:R-:W-:Y:S05]  /*2a350*/  BSYNC B1 ;  /* 0x0000000000017941 */ /* 0x000fea0003800000 */
.L_x_461:
        /* <DEDUP_REMOVED lines=13> */
.L_x_464:
[----:B------:R-:W-:Y:S05]  /*2a430*/  BSYNC B1 ;  /* 0x0000000000017941 */ /* 0x000fea0003800000 */
.L_x_463:
        /* <DEDUP_REMOVED lines=13> */
.L_x_466:
[----:B------:R-:W-:Y:S05]  /*2a510*/  BSYNC B1 ;  /* 0x0000000000017941 */ /* 0x000fea0003800000 */
.L_x_465:
        /* <DEDUP_REMOVED lines=13> */
.L_x_468:
[----:B------:R-:W-:Y:S05]  /*2a5f0*/  BSYNC B1 ;  /* 0x0000000000017941 */ /* 0x000fea0003800000 */
.L_x_467:
        /* <DEDUP_REMOVED lines=13> */
.L_x_470:
[----:B------:R-:W-:Y:S05]  /*2a6d0*/  BSYNC B1 ;  /* 0x0000000000017941 */ /* 0x000fea0003800000 */
.L_x_469:
        /* <DEDUP_REMOVED lines=13> */
.L_x_472:
[----:B------:R-:W-:Y:S05]  /*2a7b0*/  BSYNC B1 ;  /* 0x0000000000017941 */ /* 0x000fea0003800000 */
.L_x_471:
        /* <DEDUP_REMOVED lines=13> */
.L_x_474:
[----:B------:R-:W-:Y:S05]  /*2a890*/  BSYNC B1 ;  /* 0x0000000000017941 */ /* 0x000fea0003800000 */
.L_x_473:
        /* <DEDUP_REMOVED lines=13> */
.L_x_476:
[----:B------:R-:W-:Y:S05]  /*2a970*/  BSYNC B1 ;  /* 0x0000000000017941 */ /* 0x000fea0003800000 */
.L_x_475:
        /* <DEDUP_REMOVED lines=13> */
.L_x_478:
[----:B------:R-:W-:Y:S05]  /*2aa50*/  BSYNC B1 ;  /* 0x0000000000017941 */ /* 0x000fea0003800000 */
.L_x_477:
        /* <DEDUP_REMOVED lines=13> */
.L_x_480:
[----:B------:R-:W-:Y:S05]  /*2ab30*/  BSYNC B1 ;  /* 0x0000000000017941 */ /* 0x000fea0003800000 */
.L_x_479:
        /* <DEDUP_REMOVED lines=13> */
.L_x_482:
[----:B------:R-:W-:Y:S05]  /*2ac10*/  BSYNC B1 ;  /* 0x0000000000017941 */ /* 0x000fea0003800000 */
.L_x_481:
        /* <DEDUP_REMOVED lines=13> */
.L_x_484:
[----:B------:R-:W-:Y:S05]  /*2acf0*/  BSYNC B1 ;  /* 0x0000000000017941 */ /* 0x000fea0003800000 */
.L_x_483:
        /* <DEDUP_REMOVED lines=13> */
.L_x_486:
[----:B------:R-:W-:Y:S05]  /*2add0*/  BSYNC B1 ;  /* 0x0000000000017941 */ /* 0x000fea0003800000 */
.L_x_485:
        /* <DEDUP_REMOVED lines=13> */
.L_x_488:
[----:B------:R-:W-:Y:S05]  /*2aeb0*/  BSYNC B1 ;  /* 0x0000000000017941 */ /* 0x000fea0003800000 */
.L_x_487:
        /* <DEDUP_REMOVED lines=13> */
.L_x_490:
[----:B------:R-:W-:Y:S05]  /*2af90*/  BSYNC B1 ;  /* 0x0000000000017941 */ /* 0x000fea0003800000 */
.L_x_489:
        /* <DEDUP_REMOVED lines=13> */
.L_x_492:
[----:B------:R-:W-:Y:S05]  /*2b070*/  BSYNC B1 ;  /* 0x0000000000017941 */ /* 0x000fea0003800000 */
.L_x_491:
        /* <DEDUP_REMOVED lines=13> */
.L_x_494:
[----:B------:R-:W-:Y:S05]  /*2b150*/  BSYNC B1 ;  /* 0x0000000000017941 */ /* 0x000fea0003800000 */
.L_x_493:
        /* <DEDUP_REMOVED lines=13> */
.L_x_496:
[----:B------:R-:W-:Y:S05]  /*2b230*/  BSYNC B1 ;  /* 0x0000000000017941 */ /* 0x000fea0003800000 */
.L_x_495:
        /* <DEDUP_REMOVED lines=13> */
.L_x_498:
[----:B------:R-:W-:Y:S05]  /*2b310*/  BSYNC B1 ;  /* 0x0000000000017941 */ /* 0x000fea0003800000 */
.L_x_497:
        /* <DEDUP_REMOVED lines=13> */
.L_x_500:
[----:B------:R-:W-:Y:S05]  /*2b3f0*/  BSYNC B1 ;  /* 0x0000000000017941 */ /* 0x000fea0003800000 */
.L_x_499:
        /* <DEDUP_REMOVED lines=13> */
.L_x_502:
[----:B------:R-:W-:Y:S05]  /*2b4d0*/  BSYNC B1 ;  /* 0x0000000000017941 */ /* 0x000fea0003800000 */
.L_x_501:
        /* <DEDUP_REMOVED lines=13> */
.L_x_504:
[----:B------:R-:W-:Y:S05]  /*2b5b0*/  BSYNC B1 ;  /* 0x0000000000017941 */ /* 0x000fea0003800000 */
.L_x_503:
        /* <DEDUP_REMOVED lines=13> */
.L_x_506:
[----:B------:R-:W-:Y:S05]  /*2b690*/  BSYNC B1 ;  /* 0x0000000000017941 */ /* 0x000fea0003800000 */
.L_x_505:
        /* <DEDUP_REMOVED lines=13> */
.L_x_508:
[----:B------:R-:W-:Y:S05]  /*2b770*/  BSYNC B1 ;  /* 0x0000000000017941 */ /* 0x000fea0003800000 */
.L_x_507:
        /* <DEDUP_REMOVED lines=13> */
.L_x_510:
[----:B------:R-:W-:Y:S05]  /*2b850*/  BSYNC B1 ;  /* 0x0000000000017941 */ /* 0x000fea0003800000 */
.L_x_509:
        /* <DEDUP_REMOVED lines=13> */
.L_x_512:
[----:B------:R-:W-:Y:S05]  /*2b930*/  BSYNC B1 ;  /* 0x0000000000017941 */ /* 0x000fea0003800000 */
.L_x_511:
        /* <DEDUP_REMOVED lines=13> */
.L_x_514:
[----:B------:R-:W-:Y:S05]  /*2ba10*/  BSYNC B1 ;  /* 0x0000000000017941 */ /* 0x000fea0003800000 */
.L_x_513:
        /* <DEDUP_REMOVED lines=13> */
.L_x_516:
[----:B------:R-:W-:Y:S05]  /*2baf0*/  BSYNC B1 ;  /* 0x0000000000017941 */ /* 0x000fea0003800000 */
.L_x_515:
        /* <DEDUP_REMOVED lines=13> */
.L_x_518:
[----:B------:R-:W-:Y:S05]  /*2bbd0*/  BSYNC B1 ;  /* 0x0000000000017941 */ /* 0x000fea0003800000 */
.L_x_517:
        /* <DEDUP_REMOVED lines=13> */
.L_x_520:
[----:B------:R-:W-:Y:S05]  /*2bcb0*/  BSYNC B1 ;  /* 0x0000000000017941 */ /* 0x000fea0003800000 */
.L_x_519:
        /* <DEDUP_REMOVED lines=13> */
.L_x_522:
[----:B------:R-:W-:Y:S05]  /*2bd90*/  BSYNC B1 ;  /* 0x0000000000017941 */ /* 0x000fea0003800000 */
.L_x_521:
        /* <DEDUP_REMOVED lines=13> */
.L_x_524:
[----:B------:R-:W-:Y:S05]  /*2be70*/  BSYNC B1 ;  /* 0x0000000000017941 */ /* 0x000fea0003800000 */
.L_x_523:
        /* <DEDUP_REMOVED lines=13> */
.L_x_526:
[----:B------:R-:W-:Y:S05]  /*2bf50*/  BSYNC B1 ;  /* 0x0000000000017941 */ /* 0x000fea0003800000 */
.L_x_525:
        /* <DEDUP_REMOVED lines=13> */
.L_x_528:
[----:B------:R-:W-:Y:S05]  /*2c030*/  BSYNC B1 ;  /* 0x0000000000017941 */ /* 0x000fea0003800000 */
.L_x_527:
        /* <DEDUP_REMOVED lines=13> */
.L_x_530:
[----:B------:R-:W-:Y:S05]  /*2c110*/  BSYNC B1 ;  /* 0x0000000000017941 */ /* 0x000fea0003800000 */
.L_x_529:
        /* <DEDUP_REMOVED lines=13> */
.L_x_532:
[----:B------:R-:W-:Y:S05]  /*2c1f0*/  BSYNC B1 ;  /* 0x0000000000017941 */ /* 0x000fea0003800000 */
.L_x_531:
        /* <DEDUP_REMOVED lines=13> */
.L_x_534:
[----:B------:R-:W-:Y:S05]  /*2c2d0*/  BSYNC B1 ;  /* 0x0000000000017941 */ /* 0x000fea0003800000 */
.L_x_533:
        /* <DEDUP_REMOVED lines=13> */
.L_x_536:
[----:B------:R-:W-:Y:S05]  /*2c3b0*/  BSYNC B1 ;  /* 0x0000000000017941 */ /* 0x000fea0003800000 */
.L_x_535:
        /* <DEDUP_REMOVED lines=13> */
.L_x_538:
[----:B------:R-:W-:Y:S05]  /*2c490*/  BSYNC B1 ;  /* 0x0000000000017941 */ /* 0x000fea0003800000 */
.L_x_537:
        /* <DEDUP_REMOVED lines=13> */
.L_x_540:
[----:B------:R-:W-:Y:S05]  /*2c570*/  BSYNC B1 ;  /* 0x0000000000017941 */ /* 0x000fea0003800000 */
.L_x_539:
[----:B0---4-:R-:W4:Y:S01]  /*2c580*/  LDL.LU R3, [R1+0x464] ;  /* 0x0004640001037983 */ /* 0x011f220000300800 */
[----:B-----5:R-:W-:Y:S01]  /*2c590*/  LOP3.LUT R6, R6, 0xff, RZ, 0xc0, !PT ;  /* 0x000000ff06067812 */ /* 0x020fe200078ec0ff */
[----:B------:R-:W-:Y:S01]  /*2c5a0*/  BSSY B1, `(.L_x_541) ;  /* 0x000000b000017945 */ /* 0x000fe20003800000 */
[----:B------:R-:W-:Y:S02]  /*2c5b0*/  ISETP.LT.OR P2, PT, R0, 0xf9, !P1 ;  /* 0x000000f90000780c */ /* 0x000fe40004f41670 */
[----:B------:R-:W-:Y:S02]  /*2c5c0*/  F2FP.F16.E4M3.UNPACK_B R6, R6 ;  /* 0x00000006ff06723e */ /* 0x000fe400020006ff */
[----:B------:R-:W-:-:S03]  /*2c5d0*/  PRMT R2, RZ, 0x7610, R2 ;  /* 0x00007610ff027816 */ /* 0x000fc60000000002 */
[----:B------:R-:W-:-:S05]  /*2c5e0*/  HADD2.F32 R6, -RZ, R6.H0_H0 ;  /* 0x20000006ff067230 */ /* 0x000fca0000004100 */
[----:B------:R-:W-:-:S04]  /*2c5f0*/  FMUL R6, R6, UR17 ;  /* 0x0000001106067c20 */ /* 0x000fc80008400000 */
[----:B----4-:R-:W-:-:S05]  /*2c600*/  FFMA R6, R3, UR18, R6 ;  /* 0x0000001203067c23 */ /* 0x010fca0008000006 */
[----:B------:R-:W-:-:S05]  /*2c610*/  F2FP.SATFINITE.E4M3.F32.PACK_AB_MERGE_C R3, RZ, R6, RZ ;  /* 0x00000006ff03723e */ /* 0x000fca00048070ff */
[----:B------:R0:W-:Y:S01]  /*2c620*/  @!P0 STG.E.U8 desc[UR26][R30.64+0xf9], R3 ;  /* 0x0000f9031e008986 */ /* 0x0001e2000c10111a */
[----:B------:R-:W-:Y:S05]  /*2c630*/  @P2 BRA `(.L_x_542) ;  /* 0x0000000000042947 */ /* 0x000fea0003800000 */
[----:B------:R4:W5:Y:S02]  /*2c640*/  LDG.E.U8 R2, desc[UR26][R4.64+0xf8] ;  /* 0x0000f81a04027981 */ /* 0x000964000c1e1100 */
.L_x_542:
[----:B------:R-:W-:Y:S05]  /*2c650*/  BSYNC B1 ;  /* 0x0000000000017941 */ /* 0x000fea0003800000 */
.L_x_541:
[----:B0-----:R-:W2:Y:S01]  /*2c660*/  LDL.LU R3, [R1+0x468] ;  /* 0x0004680001037983 */ /* 0x001ea20000300800 */
[----:B-----5:R-:W-:Y:S01]  /*2c670*/  LOP3.LUT R2, R2, 0xff, RZ, 0xc0, !PT ;  /* 0x000000ff02027812 */ /* 0x020fe200078ec0ff */
[----:B------:R-:W-:Y:S01]  /*2c680*/  BSSY B1, `(.L_x_543) ;  /* 0x000000b000017945 */ /* 0x000fe20003800000 */
[----:B------:R-:W-:Y:S02]  /*2c690*/  ISETP.LT.OR P1, PT, R0, 0xfa, !P1 ;  /* 0x000000fa0000780c */ /* 0x000fe40004f21670 */
[----:B------:R-:W-:Y:S02]  /*2c6a0*/  F2FP.F16.E4M3.UNPACK_B R2, R2 ;  /* 0x00000002ff02723e */ /* 0x000fe400020006ff */
[----:B------:R-:W-:-:S03]  /*2c6b0*/  PRMT R0, RZ, 0x7610, R0 ;  /* 0x00007610ff007816 */ /* 0x000fc60000000000 */
[----:B------:R-:W-:-:S05]  /*2c6c0*/  HADD2.F32 R2, -RZ, R2.H0_H0 ;  /* 0x20000002ff027230 */ /* 0x000fca0000004100 */
[----:B------:R-:W-:-:S04]  /*2c6d0*/  FMUL R2, R2, UR17 ;  /* 0x0000001102027c20 */ /* 0x000fc80008400000 */
[----:B--2---:R-:W-:-:S05]  /*2c6e0*/  FFMA R2, R3, UR18, R2 ;  /* 0x0000001203027c23 */ /* 0x004fca0008000002 */
[----:B------:R-:W-:-:S05]  /*2c6f0*/  F2FP.SATFINITE.E4M3.F32.PACK_AB_MERGE_C R3, RZ, R2, RZ ;  /* 0x00000002ff03723e */ /* 0x000fca00048070ff */
[----:B------:R0:W-:Y:S01]  /*2c700*/  @!P2 STG.E.U8 desc[UR26][R28.64+0xf8], R3 ;  /* 0x0000f8031c00a986 */ /* 0x0001e2000c10111a */
[----:B------:R-:W-:Y:S05]  /*2c710*/  @P1 BRA `(.L_x_544) ;  /* 0x0000000000041947 */ /* 0x000fea0003800000 */
[----:B------:R2:W5:Y:S02]  /*2c720*/  LDG.E.U8 R0, desc[UR26][R4.64+0xf9] ;  /* 0x0000f91a04007981 */ /* 0x000564000c1e1100 */
.L_x_544:
[----:B------:R-:W-:Y:S05]  /*2c730*/  BSYNC B1 ;  /* 0x0000000000017941 */ /* 0x000fea0003800000 */
.L_x_543:
[----:B------:R-:W-:Y:S05]  /*2c740*/  @P1 BRA `(.L_x_545) ;  /* 0x0000004800a41947 */ /* 0x000fea0003800000 */
[----:B------:R-:W2:Y:S01]  /*2c750*/  LDL.LU R2, [R1+0x46c] ;  /* 0x00046c0001027983 */ /* 0x000ea20000300800 */
[----:B-----5:R-:W-:-:S04]  /*2c760*/  LOP3.LUT R0, R0, 0xff, RZ, 0xc0, !PT ;  /* 0x000000ff00007812 */ /* 0x020fc800078ec0ff */
[----:B------:R-:W-:-:S05]  /*2c770*/  F2FP.F16.E4M3.UNPACK_B R0, R0 ;  /* 0x00000000ff00723e */ /* 0x000fca00020006ff */
[----:B------:R-:W-:-:S05]  /*2c780*/  HADD2.F32 R0, -RZ, R0.H0_H0 ;  /* 0x20000000ff007230 */ /* 0x000fca0000004100 */
[----:B------:R-:W-:-:S04]  /*2c790*/  FMUL R0, R0, UR17 ;  /* 0x0000001100007c20 */ /* 0x000fc80008400000 */
[----:B--2---:R-:W-:-:S05]  /*2c7a0*/  FFMA R0, R2, UR18, R0 ;  /* 0x0000001202007c23 */ /* 0x004fca0008000000 */
[----:B0-----:R-:W-:-:S05]  /*2c7b0*/  F2FP.SATFINITE.E4M3.F32.PACK_AB_MERGE_C R3, RZ, R0, RZ ;  /* 0x00000000ff03723e */ /* 0x001fca00048070ff */
[----:B------:R0:W-:Y:S01]  /*2c7c0*/  STG.E.U8 desc[UR26][R28.64+0xf9], R3 ;  /* 0x0000f9031c007986 */ /* 0x0001e2000c10111a */
[----:B------:R-:W-:Y:S05]  /*2c7d0*/  BRA `(.L_x_545) ;  /* 0x0000004800807947 */ /* 0x000fea0003800000 */
.L_x_32:
[----:B------:R-:W-:Y:S01]  /*2c7e0*/  ISETP.GE.AND P3, PT, R36, 0x1, PT ;  /* 0x000000012400780c */ /* 0x000fe20003f66270 */
[----:B-----5:R-:W-:Y:S01]  /*2c7f0*/  FMUL R2, R2, UR18 ;  /* 0x0000001202027c20 */ /* 0x020fe20008400000 */
[----:B------:R-:W2:Y:S02]  /*2c800*/  LDL.LU R41, [R1+0x200] ;  /* 0x0002000001297983 */ /* 0x000ea40000300800 */
[----:B------:R-:W-:Y:S02]  /*2c810*/  ISETP.LT.OR P0, PT, R0, 0x1, !P3 ;  /* 0x000000010000780c */ /* 0x000fe40005f01670 */
[----:B------:R-:W-:Y:S01]  /*2c820*/  F2FP.SATFINITE.E4M3.F32.PACK_AB_MERGE_C R2, RZ, R2, RZ ;  /* 0x00000002ff02723e */ /* 0x000fe200048070ff */
[----:B------:R-:W-:Y:S01]  /*2c830*/  FMUL R3, R3, UR18 ;  /* 0x0000001203037c20 */ /* 0x000fe20008400000 */
[----:B------:R-:W-:Y:S01]  /*2c840*/  ISETP.GE.AND P2, PT, R36, 0x9, PT ;  /* 0x000000092400780c */ /* 0x000fe20003f46270 */
[----:B------:R-:W-:Y:S01]  /*2c850*/  FMUL R4, R4, UR18 ;  /* 0x0000001204047c20 */ /* 0x000fe20008400000 */
[----:B------:R-:W-:Y:S01]  /*2c860*/  ISETP.LT.OR P1, PT, R0, 0x9, !P3 ;  /* 0x000000090000780c */ /* 0x000fe20005f21670 */
[----:B------:R-:W-:Y:S01]  /*2c870*/  FMUL R5, R5, UR18 ;  /* 0x0000001205057c20 */ /* 0x000fe20008400000 */
[----:B------:R-:W-:Y:S01]  /*2c880*/  FMUL R6, R6, UR18 ;  /* 0x0000001206067c20 */ /* 0x000fe20008400000 */
[----:B------:R-:W-:Y:S01]  /*2c890*/  FMUL R7, R7, UR18 ;  /* 0x0000001207077c20 */ /* 0x000fe20008400000 */
[----:B------:R-:W-:Y:S01]  /*2c8a0*/  FMUL R8, R8, UR18 ;  /* 0x0000001208087c20 */ /* 0x000fe20008400000 */
[----:B------:R-:W-:Y:S01]  /*2c8b0*/  FMUL R9, R9, UR18 ;  /* 0x0000001209097c20 */ /* 0x000fe20008400000 */
[----:B------:R-:W-:Y:S01]  /*2c8c0*/  FMUL R10, R10, UR18 ;  /* 0x000000120a0a7c20 */ /* 0x000fe20008400000 */
[----:B------:R-:W-:Y:S01]  /*2c8d0*/  @!P0 STG.E.U8 desc[UR26][R24.64], R2 ;  /* 0x0000000218008986 */ /* 0x000fe2000c10111a */
[----:B------:R-:W-:-:S02]  /*2c8e0*/  ISETP.LT.OR P0, PT, R0, 0x2, !P3 ;  /* 0x000000020000780c */ /* 0x000fc40005f01670 */
[----:B------:R-:W-:Y:S01]  /*2c8f0*/  F2FP.SATFINITE.E4M3.F32.PACK_AB_MERGE_C R3, RZ, R3, RZ ;  /* 0x00000003ff03723e */ /* 0x000fe200048070ff */
[----:B------:R-:W-:Y:S01]  /*2c900*/  FMUL R11, R11, UR18 ;  /* 0x000000120b0b7c20 */ /* 0x000fe20008400000 */
[----:B------:R-:W-:Y:S01]  /*2c910*/  F2FP.SATFINITE.E4M3.F32.PACK_AB_MERGE_C R4, RZ, R4, RZ ;  /* 0x00000004ff04723e */ /* 0x000fe200048070ff */
[----:B------:R-:W-:Y:S01]  /*2c920*/  FMUL R12, R12, UR18 ;  /* 0x000000120c0c7c20 */ /* 0x000fe20008400000 */
[----:B------:R-:W-:Y:S01]  /*2c930*/  FMUL R13, R13, UR18 ;  /* 0x000000120d0d7c20 */ /* 0x000fe20008400000 */
[----:B------:R-:W-:Y:S01]  /*2c940*/  FMUL R14, R14, UR18 ;  /* 0x000000120e0e7c20 */ /* 0x000fe20008400000 */
[----:B------:R-:W-:Y:S01]  /*2c950*/  FMUL R15, R15, UR18 ;  /* 0x000000120f0f7c20 */ /* 0x000fe20008400000 */
[----:B------:R-:W-:Y:S01]  /*2c960*/  FMUL R16, R16, UR18 ;  /* 0x0000001210107c20 */ /* 0x000fe20008400000 */
[----:B------:R-:W3:Y:S04]  /*2c970*/  LDL.LU R39, [R1+0x204] ;  /* 0x0002040001277983 */ /* 0x000ee80000300800 */
[----:B------:R0:W-:Y:S01]  /*2c980*/  @!P0 STG.E.U8 desc[UR26][R24.64+0x1], R3 ;  /* 0x0000010318008986 */ /* 0x0001e2000c10111a */
[----:B------:R-:W-:-:S02]  /*2c990*/  ISETP.LT.OR P0, PT, R0, 0x1, !P2 ;  /* 0x000000010000780c */ /* 0x000fc40005701670 */
[----:B------:R-:W-:Y:S01]  /*2c9a0*/  F2FP.SATFINITE.E4M3.F32.PACK_AB_MERGE_C R5, RZ, R5, RZ ;  /* 0x00000005ff05723e */ /* 0x000fe200048070ff */
[----:B------:R-:W-:Y:S01]  /*2c9b0*/  FMUL R17, R17, UR18 ;  /* 0x0000001211117c20 */ /* 0x000fe20008400000 */
[----:B------:R-:W-:Y:S01]  /*2c9c0*/  F2FP.SATFINITE.E4M3.F32.PACK_AB_MERGE_C R6, RZ, R6, RZ ;  /* 0x00000006ff06723e */ /* 0x000fe200048070ff */
[----:B------:R-:W4:Y:S08]  /*2c9d0*/  LDL.LU R34, [R1+0x208] ;  /* 0x0002080001227983 */ /* 0x000f300000300800 */
[----:B------:R-:W-:Y:S01]  /*2c9e0*/  @!P0 STG.E.U8 desc[UR26][R26.64], R4 ;  /* 0x000000041a008986 */ /* 0x000fe2000c10111a */
[----:B------:R-:W-:-:S02]  /*2c9f0*/  ISETP.LT.OR P0, PT, R0, 0x2, !P2 ;  /* 0x000000020000780c */ /* 0x000fc40005701670 */
[----:B------:R-:W-:Y:S01]  /*2ca00*/  ISETP.LT.OR P5, PT, R0, 0xa, !P2 ;  /* 0x0000000a0000780c */ /* 0x000fe200057a1670 */
[----:B------:R-:W-:Y:S01]  /*2ca10*/  FMUL R18, R18, UR18 ;  /* 0x0000001212127c20 */ /* 0x000fe20008400000 */
[----:B------:R-:W-:Y:S01]  /*2ca20*/  F2FP.SATFINITE.E4M3.F32.PACK_AB_MERGE_C R7, RZ, R7, RZ ;  /* 0x00000007ff07723e */ /* 0x000fe200048070ff */
[----:B------:R-:W4:Y:S08]  /*2ca30*/  LDL.LU R33, [R1+0x20c] ;  /* 0x00020c0001217983 */ /* 0x000f300000300800 */
[----:B------:R1:W-:Y:S01]  /*2ca40*/  @!P0 STG.E.U8 desc[UR26][R26.64+0x1], R5 ;  /* 0x000001051a008986 */ /* 0x0003e2000c10111a */
[----:B------:R-:W-:-:S03]  /*2ca50*/  ISETP.LT.OR P0, PT, R0, 0xa, !P3 ;  /* 0x0000000a0000780c */ /* 0x000fc60005f01670 */
[----:B------:R-:W-:Y:S01]  /*2ca60*/  @!P1 STG.E.U8 desc[UR26][R24.64+0x8], R6 ;  /* 0x0000080618009986 */ /* 0x000fe2000c10111a */
[C---:B------:R-:W-:Y:S02]  /*2ca70*/  ISETP.LT.OR P1, PT, R0.reuse, 0x9, !P2 ;  /* 0x000000090000780c */ /* 0x040fe40005721670 */
[----:B------:R-:W-:Y:S01]  /*2ca80*/  F2FP.SATFINITE.E4M3.F32.PACK_AB_MERGE_C R8, RZ, R8, RZ ;  /* 0x00000008ff08723e */ /* 0x000fe200048070ff */
[----:B------:R-:W4:Y:S01]  /*2ca90*/  LDL.LU R38, [R1+0x210] ;  /* 0x0002100001267983 */ /* 0x000f220000300800 */
[----:B------:R-:W-:Y:S02]  /*2caa0*/  F2FP.SATFINITE.E4M3.F32.PACK_AB_MERGE_C R9, RZ, R9, RZ ;  /* 0x00000009ff09723e */ /* 0x000fe400048070ff */
[----:B------:R-:W-:Y:S01]  /*2cab0*/  F2FP.SATFINITE.E4M3.F32.PACK_AB_MERGE_C R10, RZ, R10, RZ ;  /* 0x0000000aff0a723e */ /* 0x000fe200048070ff */
[----:B------:R-:W4:Y:S04]  /*2cac0*/  LDL.LU R32, [R1+0x214] ;  /* 0x0002140001207983 */ /* 0x000f280000300800 */
[----:B------:R-:W-:Y:S01]  /*2cad0*/  @!P0 STG.E.U8 desc[UR26][R24.64+0x9], R7 ;  /* 0x0000090718008986 */ /* 0x000fe2000c10111a */
[----:B------:R-:W-:-:S03]  /*2cae0*/  ISETP.LT.OR P0, PT, R0, 0x11, !P3 ;  /* 0x000000110000780c */ /* 0x000fc60005f01670 */
[----:B------:R-:W-:Y:S01]  /*2caf0*/  @!P1 STG.E.U8 desc[UR26][R26.64+0x8], R8 ;  /* 0x000008081a009986 */ /* 0x000fe2000c10111a */
[----:B------:R-:W-:-:S03]  /*2cb00*/  ISETP.LT.OR P1, PT, R0, 0x12, !P3 ;  /* 0x000000120000780c */ /* 0x000fc60005f21670 */
[----:B------:R-:W-:Y:S01]  /*2cb10*/  @!P5 STG.E.U8 desc[UR26][R26.64+0x9], R9 ;  /* 0x000009091a00d986 */ /* 0x000fe2000c10111a */
[C---:B------:R-:W-:Y:S02]  /*2cb20*/  ISETP.LT.OR P5, PT, R0.reuse, 0x11, !P2 ;  /* 0x000000110000780c */ /* 0x040fe400057a1670 */
[----:B------:R-:W-:Y:S01]  /*2cb30*/  F2FP.SATFINITE.E4M3.F32.PACK_AB_MERGE_C R11, RZ, R11, RZ ;  /* 0x0000000bff0b723e */ /* 0x000fe200048070ff */
[----:B------:R-:W-:Y:S01]  /*2cb40*/  FMUL R19, R19, UR18 ;  /* 0x0000001213137c20 */ /* 0x000fe20008400000 */
[----:B------:R-:W-:Y:S01]  /*2cb50*/  F2FP.SATFINITE.E4M3.F32.PACK_AB_MERGE_C R12, RZ, R12, RZ ;  /* 0x0000000cff0c723e */ /* 0x000fe200048070ff */
[----:B------:R-:W-:Y:S01]  /*2cb60*/  @!P0 STG.E.U8 desc[UR26][R24.64+0x10], R10 ;  /* 0x0000100a18008986 */ /* 0x000fe2000c10111a */
[----:B------:R-:W-:-:S03]  /*2cb70*/  ISETP.LT.OR P0, PT, R0, 0x12, !P2 ;  /* 0x000000120000780c */ /* 0x000fc60005701670 */
[----:B------:R-:W-:Y:S01]  /*2cb80*/  @!P1 STG.E.U8 desc[UR26][R24.64+0x11], R11 ;  /* 0x0000110b18009986 */ /* 0x000fe2000c10111a */
[----:B------:R-:W-:-:S03]  /*2cb90*/  ISETP.LT.OR P1, PT, R0, 0x19, !P3 ;  /* 0x000000190000780c */ /* 0x000fc60005f21670 */
[----:B------:R-:W-:Y:S01]  /*2cba0*/  @!P5 STG.E.U8 desc[UR26][R26.64+0x10], R12 ;  /* 0x0000100c1a00d986 */ /* 0x000fe2000c10111a */
[----:B------:R-:W-:Y:S02]  /*2cbb0*/  ISETP.LT.OR P5, PT, R0, 0x1a, !P3 ;  /* 0x0000001a0000780c */ /* 0x000fe40005fa1670 */
[----:B------:R-:W-:Y:S01]  /*2cbc0*/  F2FP.SATFINITE.E4M3.F32.PACK_AB_MERGE_C R13, RZ, R13, RZ ;  /* 0x0000000dff0d723e */ /* 0x000fe200048070ff */
[----:B------:R-:W-:Y:S01]  /*2cbd0*/  FMUL R20, R20, UR18 ;  /* 0x0000001214147c20 */ /* 0x000fe20008400000 */
        /* <DEDUP_REMOVED lines=37> */
[C---:B------:R-:W-:Y:S02]  /*2ce30*/  ISETP.LT.OR P6, PT, R0.reuse, 0x2a, !P2 ;  /* 0x0000002a0000780c */ /* 0x040fe400057c1670 */
[C---:B------:R-:W-:Y:S01]  /*2ce40*/  ISETP.LT.OR P0, PT, R0.reuse, 0x31, !P3 ;  /* 0x000000310000780c */ /* 0x040fe20005f01670 */
[----:B------:R-:W-:Y:S01]  /*2ce50*/  @!P1 STG.E.U8 desc[UR26][R24.64+0x29], R23 ;  /* 0x0000291718009986 */ /* 0x000fe2000c10111a */
[----:B------:R-:W-:-:S03]  /*2ce60*/  ISETP.LT.OR P1, PT, R0, 0x32, !P3 ;  /* 0x000000320000780c */ /* 0x000fc60005f21670 */
[----:B------:R-:W-:Y:S01]  /*2ce70*/  @!P5 STG.E.U8 desc[UR26][R26.64+0x28], R152 ;  /* 0x000028981a00d986 */ /* 0x000fe2000c10111a */
[----:B------:R-:W-:Y:S01]  /*2ce80*/  ISETP.LT.OR P5, PT, R0, 0x31, !P2 ;  /* 0x000000310000780c */ /* 0x000fe200057a1670 */
[----:B------:R-:W-:Y:S01]  /*2ce90*/  FMUL R156, R156, UR18 ;  /* 0x000000129c9c7c20 */ /* 0x000fe20008400000 */
[----:B------:R-:W-:Y:S01]  /*2cea0*/  F2FP.SATFINITE.E4M3.F32.PACK_AB_MERGE_C R153, RZ, R153, RZ ;  /* 0x00000099ff99723e */ /* 0x000fe200048070ff */
[----:B------:R-:W-:Y:S01]  /*2ceb0*/  FMUL R157, R157, UR18 ;  /* 0x000000129d9d7c20 */ /* 0x000fe20008400000 */
        /* <DEDUP_REMOVED lines=80> */
[----:B0-----:R-:W-:Y:S01]  /*2d3c0*/  F2FP.SATFINITE.E4M3.F32.PACK_AB_MERGE_C R3, RZ, R174, RZ ;  /* 0x000000aeff03723e */ /* 0x001fe200048070ff */
[----:B------:R-:W-:Y:S01]  /*2d3d0*/  FMUL R178, R178, UR18 ;  /* 0x00000012b2b27c20 */ /* 0x000fe20008400000 */
[----:B------:R-:W-:Y:S01]  /*2d3e0*/  F2FP.SATFINITE.E4M3.F32.PACK_AB_MERGE_C R175, RZ, R175, RZ ;  /* 0x000000afffaf723e */ /* 0x000fe200048070ff */
[----:B------:R-:W-:Y:S01]  /*2d3f0*/  FMUL R179, R179, UR18 ;  /* 0x00000012b3b37c20 */ /* 0x000fe20008400000 */
[----:B-1----:R-:W-:Y:S01]  /*2d400*/  F2FP.SATFINITE.E4M3.F32.PACK_AB_MERGE_C R5, RZ, R176, RZ ;  /* 0x000000b0ff05723e */ /* 0x002fe200048070ff */
[----:B------:R-:W-:Y:S01]  /*2d410*/  @!P6 STG.E.U8 desc[UR26][R26.64+0x51], R173 ;  /* 0x000051ad1a00e986 */ /* 0x000fe2000c10111a */
[----:B------:R-:W-:-:S03]  /*2d420*/  ISETP.LT.OR P6, PT, R0, 0x5a, !P2 ;  /* 0x0000005a0000780c */ /* 0x000fc600057c1670 */
[----:B------:R0:W-:Y:S01]  /*2d430*/  @!P0 STG.E.U8 desc[UR26][R24.64+0x58], R3 ;  /* 0x0000580318008986 */ /* 0x0001e2000c10111a */
[----:B------:R-:W-:-:S03]  /*2d440*/  ISETP.LT.OR P0, PT, R0, 0x61, !P3 ;  /* 0x000000610000780c */ /* 0x000fc60005f01670 */
[----:B------:R-:W-:Y:S01]  /*2d450*/  @!P1 STG.E.U8 desc[UR26][R24.64+0x59], R175 ;  /* 0x000059af18009986 */ /* 0x000fe2000c10111a */
[----:B------:R-:W-:-:S03]  /*2d460*/  ISETP.LT.OR P1, PT, R0, 0x62, !P3 ;  /* 0x000000620000780c */ /* 0x000fc60005f21670 */
[----:B------:R1:W-:Y:S01]  /*2d470*/  @!P5 STG.E.U8 desc[UR26][R26.64+0x58], R5 ;  /* 0x000058051a00d986 */ /* 0x0003e2000c10111a */
[----:B------:R-:W-:Y:S01]  /*2d480*/  ISETP.LT.OR P5, PT, R0, 0x61, !P2 ;  /* 0x000000610000780c */ /* 0x000fe200057a1670 */
[----:B------:R-:W-:Y:S01]  /*2d490*/  FMUL R180, R180, UR18 ;  /* 0x00000012b4b47c20 */ /* 0x000fe20008400000 */
[----:B------:R-:W-:Y:S01]  /*2d4a0*/  F2FP.SATFINITE.E4M3.F32.PACK_AB_MERGE_C R177, RZ, R177, RZ ;  /* 0x000000b1ffb1723e */ /* 0x000fe200048070ff */
[----:B------:R-:W-:Y:S01]  /*2d4b0*/  FMUL R181, R181, UR18 ;  /* 0x00000012b5b57c20 */ /* 0x000fe20008400000 */
[----:B0-----:R-:W-:Y:S01]  /*2d4c0*/  F2FP.SATFINITE.E4M3.F32.PACK_AB_MERGE_C R3, RZ, R178, RZ ;  /* 0x000000b2ff03723e */ /* 0x001fe200048070ff */
[----:B------:R-:W-:Y:S01]  /*2d4d0*/  FMUL R182, R182, UR18 ;  /* 0x00000012b6b67c20 */ /* 0x000fe20008400000 */
[----:B------:R-:W-:Y:S01]  /*2d4e0*/  F2FP.SATFINITE.E4M3.F32.PACK_AB_MERGE_C R179, RZ, R179, RZ ;  /* 0x000000b3ffb3723e */ /* 0x000fe200048070ff */
[----:B------:R-:W-:Y:S01]  /*2d4f0*/  @!P6 STG.E.U8 desc[UR26][R26.64+0x59], R177 ;  /* 0x000059b11a00e986 */ /* 0x000fe2000c10111a */
[----:B-1----:R-:W-:-:S03]  /*2d500*/  F2FP.SATFINITE.E4M3.F32.PACK_AB_MERGE_C R5, RZ, R180, RZ ;  /* 0x000000b4ff05723e */ /* 0x002fc600048070ff */
[----:B------:R0:W-:Y:S01]  /*2d510*/  @!P0 STG.E.U8 desc[UR26][R24.64+0x60], R3 ;  /* 0x0000600318008986 */ /* 0x0001e2000c10111a */
[C---:B------:R-:W-:Y:S02]  /*2d520*/  ISETP.LT.OR P6, PT, R0.reuse, 0x62, !P2 ;  /* 0x000000620000780c */ /* 0x040fe400057c1670 */
[C---:B------:R-:W-:Y:S01]  /*2d530*/  ISETP.LT.OR P0, PT, R0.reuse, 0x69, !P3 ;  /* 0x000000690000780c */ /* 0x040fe20005f01670 */
[----:B------:R-:W-:Y:S01]  /*2d540*/  @!P1 STG.E.U8 desc[UR26][R24.64+0x61], R179 ;  /* 0x000061b318009986 */ /* 0x000fe2000c10111a */
[----:B------:R-:W-:-:S03]  /*2d550*/  ISETP.LT.OR P1, PT, R0, 0x6a, !P3 ;  /* 0x0000006a0000780c */ /* 0x000fc60005f21670 */
[----:B------:R1:W-:Y:S01]  /*2d560*/  @!P5 STG.E.U8 desc[UR26][R26.64+0x60], R5 ;  /* 0x000060051a00d986 */ /* 0x0003e2000c10111a */
[----:B------:R-:W-:Y:S01]  /*2d570*/  ISETP.LT.OR P5, PT, R0, 0x69, !P2 ;  /* 0x000000690000780c */ /* 0x000fe200057a1670 */
[----:B------:R-:W-:Y:S01]  /*2d580*/  FMUL R183, R183, UR18 ;  /* 0x00000012b7b77c20 */ /* 0x000fe20008400000 */
        /* <DEDUP_REMOVED lines=177> */
[----:B------:R-:W4:Y:S01]  /*2e0a0*/  LDL.LU R37, [R1+0x218] ;  /* 0x0002180001257983 */ /* 0x000f220000300800 */
[----:B------:R-:W-:-:S03]  /*2e0b0*/  F2FP.SATFINITE.E4M3.F32.PACK_AB_MERGE_C R225, RZ, R225, RZ ;  /* 0x000000e1ffe1723e */ /* 0x000fc600048070ff */
[----:B------:R-:W4:Y:S01]  /*2e0c0*/  LDL.LU R35, [R1+0x21c] ;  /* 0x00021c0001237983 */ /* 0x000f220000300800 */
[----:B------:R-:W-:Y:S01]  /*2e0d0*/  F2FP.SATFINITE.E4M3.F32.PACK_AB_MERGE_C R7, RZ, R226, RZ ;  /* 0x000000e2ff07723e */ /* 0x000fe200048070ff */
[----:B--2---:R-:W-:Y:S01]  /*2e0e0*/  FMUL R2, R41, UR18 ;  /* 0x0000001229027c20 */ /* 0x004fe20008400000 */
[----:B------:R-:W-:Y:S01]  /*2e0f0*/  F2FP.SATFINITE.E4M3.F32.PACK_AB_MERGE_C R227, RZ, R227, RZ ;  /* 0x000000e3ffe3723e */ /* 0x000fe200048070ff */
[----:B---3--:R-:W-:Y:S01]  /*2e100*/  FMUL R3, R39, UR18 ;  /* 0x0000001227037c20 */ /* 0x008fe20008400000 */
[----:B------:R-:W-:Y:S01]  /*2e110*/  F2FP.SATFINITE.E4M3.F32.PACK_AB_MERGE_C R9, RZ, R228, RZ ;  /* 0x000000e4ff09723e */ /* 0x000fe200048070ff */
[----:B------:R-:W2:Y:S01]  /*2e120*/  LDL.LU R41, [R1+0x220] ;  /* 0x0002200001297983 */ /* 0x000ea20000300800 */
[----:B----4-:R-:W-:Y:S01]  /*2e130*/  FMUL R4, R34, UR18 ;  /* 0x0000001222047c20 */ /* 0x010fe20008400000 */
[----:B0-----:R-:W-:Y:S01]  /*2e140*/  FMUL R5, R33, UR18 ;  /* 0x0000001221057c20 */ /* 0x001fe20008400000 */
[----:B------:R-:W-:Y:S01]  /*2e150*/  FMUL R229, R229, UR18 ;  /* 0x00000012e5e57c20 */ /* 0x000fe20008400000 */
[----:B------:R-:W3:Y:S04]  /*2e160*/  LDL.LU R39, [R1+0x224] ;  /* 0x0002240001277983 */ /* 0x000ee80000300800 */
[----:B------:R-:W4:Y:S01]  /*2e170*/  LDL.LU R34, [R1+0x228] ;  /* 0x0002280001227983 */ /* 0x000f220000300800 */
[----:B------:R-:W-:-:S03]  /*2e180*/  F2FP.SATFINITE.E4M3.F32.PACK_AB_MERGE_C R229, RZ, R229, RZ ;  /* 0x000000e5ffe5723e */ /* 0x000fc600048070ff */
[----:B------:R-:W-:Y:S01]  /*2e190*/  @!P6 STG.E.U8 desc[UR26][R26.64+0xb9], R225 ;  /* 0x0000b9e11a00e986 */ /* 0x000fe2000c10111a */
[----:B------:R-:W-:-:S03]  /*2e1a0*/  ISETP.LT.OR P6, PT, R0, 0xc2, !P2 ;  /* 0x000000c20000780c */ /* 0x000fc600057c1670 */
[----:B------:R0:W-:Y:S01]  /*2e1b0*/  @!P0 STG.E.U8 desc[UR26][R24.64+0xc0], R7 ;  /* 0x0000c00718008986 */ /* 0x0001e2000c10111a */
[----:B------:R-:W-:-:S03]  /*2e1c0*/  ISETP.LT.OR P0, PT, R0, 0xc9, !P3 ;  /* 0x000000c90000780c */ /* 0x000fc60005f01670 */
[----:B------:R-:W-:Y:S01]  /*2e1d0*/  @!P1 STG.E.U8 desc[UR26][R24.64+0xc1], R227 ;  /* 0x0000c1e318009986 */ /* 0x000fe2000c10111a */
[----:B------:R-:W-:-:S03]  /*2e1e0*/  ISETP.LT.OR P1, PT, R0, 0xca, !P3 ;  /* 0x000000ca0000780c */ /* 0x000fc60005f21670 */
[----:B------:R1:W-:Y:S01]  /*2e1f0*/  @!P5 STG.E.U8 desc[UR26][R26.64+0xc0], R9 ;  /* 0x0000c0091a00d986 */ /* 0x0003e2000c10111a */
[----:B------:R-:W-:-:S03]  /*2e200*/  ISETP.LT.OR P5, PT, R0, 0xc9, !P2 ;  /* 0x000000c90000780c */ /* 0x000fc600057a1670 */
[----:B------:R-:W3:Y:S01]  /*2e210*/  LDL.LU R33, [R1+0x22c] ;  /* 0x00022c0001217983 */ /* 0x000ee20000300800 */
[----:B0-----:R-:W-:-:S03]  /*2e220*/  F2FP.SATFINITE.E4M3.F32.PACK_AB_MERGE_C R7, RZ, R2, RZ ;  /* 0x00000002ff07723e */ /* 0x001fc600048070ff */
[----:B------:R-:W-:Y:S01]  /*2e230*/  @!P6 STG.E.U8 desc[UR26][R26.64+0xc1], R229 ;  /* 0x0000c1e51a00e986 */ /* 0x000fe2000c10111a */
[----:B------:R-:W-:Y:S02]  /*2e240*/  ISETP.LT.OR P6, PT, R0, 0xca, !P2 ;  /* 0x000000ca0000780c */ /* 0x000fe400057c1670 */
[----:B-1----:R-:W-:Y:S01]  /*2e250*/  F2FP.SATFINITE.E4M3.F32.PACK_AB_MERGE_C R9, RZ, R3, RZ ;  /* 0x00000003ff09723e */ /* 0x002fe200048070ff */
[----:B------:R-:W-:Y:S02]  /*2e260*/  FMUL R3, R32, UR18 ;  /* 0x0000001220037c20 */ /* 0x000fe40008400000 */
[----:B------:R-:W3:Y:S01]  /*2e270*/  LDL.LU R32, [R1+0x230] ;  /* 0x0002300001207983 */ /* 0x000ee20000300800 */
[----:B------:R-:W-:Y:S01]  /*2e280*/  F2FP.SATFINITE.E4M3.F32.PACK_AB_MERGE_C R11, RZ, R4, RZ ;  /* 0x00000004ff0b723e */ /* 0x000fe200048070ff */
[----:B------:R-:W-:Y:S02]  /*2e290*/  FMUL R2, R38, UR18 ;  /* 0x0000001226027c20 */ /* 0x000fe40008400000 */
[----:B------:R0:W-:Y:S01]  /*2e2a0*/  @!P0 STG.E.U8 desc[UR26][R24.64+0xc8], R7 ;  /* 0x0000c80718008986 */ /* 0x0001e2000c10111a */
[----:B------:R-:W-:-:S02]  /*2e2b0*/  ISETP.LT.OR P0, PT, R0, 0xd1, !P3 ;  /* 0x000000d10000780c */ /* 0x000fc40005f01670 */
[----:B------:R-:W-:Y:S01]  /*2e2c0*/  F2FP.SATFINITE.E4M3.F32.PACK_AB_MERGE_C R13, RZ, R5, RZ ;  /* 0x00000005ff0d723e */ /* 0x000fe200048070ff */
[----:B------:R-:W3:Y:S04]  /*2e2d0*/  LDL.LU R38, [R1+0x234] ;  /* 0x0002340001267983 */ /* 0x000ee80000300800 */
[----:B------:R-:W-:Y:S04]  /*2e2e0*/  @!P1 STG.E.U8 desc[UR26][R24.64+0xc9], R9 ;  /* 0x0000c90918009986 */ /* 0x000fe8000c10111a */
[----:B------:R1:W-:Y:S01]  /*2e2f0*/  @!P5 STG.E.U8 desc[UR26][R26.64+0xc8], R11 ;  /* 0x0000c80b1a00d986 */ /* 0x0003e2000c10111a */
[----:B0-----:R-:W-:-:S03]  /*2e300*/  F2FP.SATFINITE.E4M3.F32.PACK_AB_MERGE_C R7, RZ, R2, RZ ;  /* 0x00000002ff07723e */ /* 0x001fc600048070ff */
[----:B------:R0:W-:Y:S04]  /*2e310*/  @!P6 STG.E.U8 desc[UR26][R26.64+0xc9], R13 ;  /* 0x0000c90d1a00e986 */ /* 0x0001e8000c10111a */
[----:B------:R4:W-:Y:S01]  /*2e320*/  @!P0 STG.E.U8 desc[UR26][R24.64+0xd0], R7 ;  /* 0x0000d00718008986 */ /* 0x0009e2000c10111a */
[----:B------:R-:W-:-:S03]  /*2e330*/  FMUL R4, R37, UR18 ;  /* 0x0000001225047c20 */ /* 0x000fc60008400000 */
[----:B------:R-:W3:Y:S01]  /*2e340*/  LDL.LU R37, [R1+0x238] ;  /* 0x0002380001257983 */ /* 0x000ee20000300800 */
[----:B------:R-:W-:-:S03]  /*2e350*/  FMUL R5, R35, UR18 ;  /* 0x0000001223057c20 */ /* 0x000fc60008400000 */
[----:B------:R-:W3:Y:S01]  /*2e360*/  LDL.LU R35, [R1+0x23c] ;  /* 0x00023c0001237983 */ /* 0x000ee20000300800 */
[----:B-1----:R-:W-:Y:S01]  /*2e370*/  F2FP.SATFINITE.E4M3.F32.PACK_AB_MERGE_C R11, RZ, R4, RZ ;  /* 0x00000004ff0b723e */ /* 0x002fe200048070ff */
[----:B--2---:R-:W-:Y:S01]  /*2e380*/  FMUL R2, R41, UR18 ;  /* 0x0000001229027c20 */ /* 0x004fe20008400000 */
[----:B0-----:R-:W-:Y:S01]  /*2e390*/  F2FP.SATFINITE.E4M3.F32.PACK_AB_MERGE_C R13, RZ, R5, RZ ;  /* 0x00000005ff0d723e */ /* 0x001fe200048070ff */
[----:B----4-:R-:W-:Y:S02]  /*2e3a0*/  FMUL R4, R34, UR18 ;  /* 0x0000001222047c20 */ /* 0x010fe40008400000 */
[----:B------:R-:W2:Y:S01]  /*2e3b0*/  LDL.LU R34, [R1+0x240] ;  /* 0x0002400001227983 */ /* 0x000ea20000300800 */
[----:B------:R-:W-:Y:S01]  /*2e3c0*/  F2FP.SATFINITE.E4M3.F32.PACK_AB_MERGE_C R7, RZ, R2, RZ ;  /* 0x00000002ff07723e */ /* 0x000fe200048070ff */
[----:B---3--:R-:W-:Y:S02]  /*2e3d0*/  FMUL R5, R33, UR18 ;  /* 0x0000001221057c20 */ /* 0x008fe40008400000 */
[----:B------:R-:W3:Y:S04]  /*2e3e0*/  LDL.LU R33, [R1+0x244] ;  /* 0x0002440001217983 */ /* 0x000ee80000300800 */
[----:B------:R-:W4:Y:S01]  /*2e3f0*/  LDL.LU R41, [R1+0x248] ;  /* 0x0002480001297983 */ /* 0x000f220000300800 */
[----:B------:R-:W-:-:S03]  /*2e400*/  FMUL R2, R32, UR18 ;  /* 0x0000001220027c20 */ /* 0x000fc60008400000 */
[----:B------:R-:W4:Y:S01]  /*2e410*/  LDL.LU R32, [R1+0x24c] ;  /* 0x00024c0001207983 */ /* 0x000f220000300800 */
[C---:B------:R-:W-:Y:S02]  /*2e420*/  ISETP.LT.OR P1, PT, R0.reuse, 0xd2, !P3 ;  /* 0x000000d20000780c */ /* 0x040fe40005f21670 */
[C---:B------:R-:W-:Y:S02]  /*2e430*/  ISETP.LT.OR P5, PT, R0.reuse, 0xd1, !P2 ;  /* 0x000000d10000780c */ /* 0x040fe400057a1670 */
[C---:B------:R-:W-:Y:S02]  /*2e440*/  ISETP.LT.OR P6, PT, R0.reuse, 0xd2, !P2 ;  /* 0x000000d20000780c */ /* 0x040fe400057c1670 */
[----:B------:R-:W-:Y:S01]  /*2e450*/  F2FP.SATFINITE.E4M3.F32.PACK_AB_MERGE_C R9, RZ, R3, RZ ;  /* 0x00000003ff09723e */ /* 0x000fe200048070ff */
[----:B------:R-:W-:Y:S01]  /*2e460*/  FMUL R3, R39, UR18 ;  /* 0x0000001227037c20 */ /* 0x000fe20008400000 */
[C---:B------:R-:W-:Y:S01]  /*2e470*/  ISETP.LT.OR P0, PT, R0.reuse, 0xd9, !P3 ;  /* 0x000000d90000780c */ /* 0x040fe20005f01670 */
[----:B------:R-:W4:Y:S04]  /*2e480*/  LDL.LU R39, [R1+0x250] ;  /* 0x0002500001277983 */ /* 0x000f280000300800 */
[----:B------:R0:W-:Y:S01]  /*2e490*/  @!P1 STG.E.U8 desc[UR26][R24.64+0xd1], R9 ;  /* 0x0000d10918009986 */ /* 0x0001e2000c10111a */
[----:B------:R-:W-:-:S03]  /*2e4a0*/  ISETP.LT.OR P1, PT, R0, 0xda, !P3 ;  /* 0x000000da0000780c */ /* 0x000fc60005f21670 */
[----:B------:R1:W-:Y:S01]  /*2e4b0*/  @!P5 STG.E.U8 desc[UR26][R26.64+0xd0], R11 ;  /* 0x0000d00b1a00d986 */ /* 0x0003e2000c10111a */
[----:B------:R-:W-:-:S03]  /*2e4c0*/  ISETP.LT.OR P5, PT, R0, 0xd9, !P2 ;  /* 0x000000d90000780c */ /* 0x000fc600057a1670 */
[----:B------:R1:W-:Y:S01]  /*2e4d0*/  @!P6 STG.E.U8 desc[UR26][R26.64+0xd1], R13 ;  /* 0x0000d10d1a00e986 */ /* 0x0003e2000c10111a */
[----:B0-----:R-:W-:Y:S01]  /*2e4e0*/  F2FP.SATFINITE.E4M3.F32.PACK_AB_MERGE_C R9, RZ, R3, RZ ;  /* 0x00000003ff09723e */ /* 0x001fe200048070ff */
[----:B------:R-:W-:Y:S02]  /*2e4f0*/  FMUL R3, R38, UR18 ;  /* 0x0000001226037c20 */ /* 0x000fe40008400000 */
[----:B------:R-:W4:Y:S01]  /*2e500*/  LDL.LU R38, [R1+0x254] ;  /* 0x0002540001267983 */ /* 0x000f220000300800 */
[----:B-1----:R-:W-:Y:S02]  /*2e510*/  F2FP.SATFINITE.E4M3.F32.PACK_AB_MERGE_C R11, RZ, R4, RZ ;  /* 0x00000004ff0b723e */ /* 0x002fe400048070ff */
[----:B------:R-:W-:Y:S01]  /*2e520*/  F2FP.SATFINITE.E4M3.F32.PACK_AB_MERGE_C R13, RZ, R5, RZ ;  /* 0x00000005ff0d723e */ /* 0x000fe200048070ff */
[----:B------:R0:W-:Y:S04]  /*2e530*/  @!P0 STG.E.U8 desc[UR26][R24.64+0xd8], R7 ;  /* 0x0000d80718008986 */ /* 0x0001e8000c10111a */
[----:B------:R1:W-:Y:S01]  /*2e540*/  @!P1 STG.E.U8 desc[UR26][R24.64+0xd9], R9 ;  /* 0x0000d90918009986 */ /* 0x0003e2000c10111a */
[----:B0-----:R-:W-:-:S03]  /*2e550*/  F2FP.SATFINITE.E4M3.F32.PACK_AB_MERGE_C R7, RZ, R2, RZ ;  /* 0x00000002ff07723e */ /* 0x001fc600048070ff */
[----:B------:R0:W-:Y:S01]  /*2e560*/  @!P5 STG.E.U8 desc[UR26][R26.64+0xd8], R11 ;  /* 0x0000d80b1a00d986 */ /* 0x0001e2000c10111a */
[----:B-1----:R-:W-:Y:S01]  /*2e570*/  F2FP.SATFINITE.E4M3.F32.PACK_AB_MERGE_C R9, RZ, R3, RZ ;  /* 0x00000003ff09723e */ /* 0x002fe200048070ff */
[----:B------:R-:W-:Y:S02]  /*2e580*/  FMUL R4, R37, UR18 ;  /* 0x0000001225047c20 */ /* 0x000fe40008400000 */
[----:B------:R-:W4:Y:S01]  /*2e590*/  LDL.LU R37, [R1+0x258] ;  /* 0x0002580001257983 */ /* 0x000f220000300800 */
[----:B------:R-:W-:-:S03]  /*2e5a0*/  FMUL R5, R35, UR18 ;  /* 0x0000001223057c20 */ /* 0x000fc60008400000 */
[----:B------:R-:W4:Y:S01]  /*2e5b0*/  LDL.LU R35, [R1+0x25c] ;  /* 0x00025c0001237983 */ /* 0x000f220000300800 */
[----:B0-----:R-:W-:Y:S01]  /*2e5c0*/  F2FP.SATFINITE.E4M3.F32.PACK_AB_MERGE_C R11, RZ, R4, RZ ;  /* 0x00000004ff0b723e */ /* 0x001fe200048070ff */
[----:B--2---:R-:W-:Y:S02]  /*2e5d0*/  FMUL R2, R34, UR18 ;  /* 0x0000001222027c20 */ /* 0x004fe40008400000 */
[----:B------:R-:W2:Y:S01]  /*2e5e0*/  LDL.LU R34, [R1+0x260] ;  /* 0x0002600001227983 */ /* 0x000ea20000300800 */
[----:B---3--:R-:W-:-:S03]  /*2e5f0*/  FMUL R3, R33, UR18 ;  /* 0x0000001221037c20 */ /* 0x008fc60008400000 */
[----:B------:R-:W3:Y:S01]  /*2e600*/  LDL.LU R33, [R1+0x264] ;  /* 0x0002640001217983 */ /* 0x000ee20000300800 */
[----:B----4-:R-:W-:-:S03]  /*2e610*/  FMUL R4, R32, UR18 ;  /* 0x0000001220047c20 */ /* 0x010fc60008400000 */
[----:B------:R-:W4:Y:S01]  /*2e620*/  LDL.LU R32, [R1+0x268] ;  /* 0x0002680001207983 */ /* 0x000f220000300800 */
[C---:B------:R-:W-:Y:S02]  /*2e630*/  ISETP.LT.OR P6, PT, R0.reuse, 0xda, !P2 ;  /* 0x000000da0000780c */ /* 0x040fe400057c1670 */
[C---:B------:R-:W-:Y:S02]  /*2e640*/  ISETP.LT.OR P5, PT, R0.reuse, 0xe1, !P3 ;  /* 0x000000e10000780c */ /* 0x040fe40005fa1670 */
[----:B------:R-:W-:-:S09]  /*2e650*/  ISETP.LT.OR P0, PT, R0, 0xe1, !P2 ;  /* 0x000000e10000780c */ /* 0x000fd20005701670 */
[----:B------:R0:W-:Y:S01]  /*2e660*/  @!P6 STG.E.U8 desc[UR26][R26.64+0xd9], R13 ;  /* 0x0000d90d1a00e986 */ /* 0x0001e2000c10111a */
[C---:B------:R-:W-:Y:S02]  /*2e670*/  ISETP.LT.OR P6, PT, R0.reuse, 0xe2, !P3 ;  /* 0x000000e20000780c */ /* 0x040fe40005fc1670 */
[C---:B------:R-:W-:Y:S02]  /*2e680*/  ISETP.LT.OR P1, PT, R0.reuse, 0xe2, !P2 ;  /* 0x000000e20000780c */ /* 0x040fe40005721670 */
[----:B------:R-:W-:Y:S01]  /*2e690*/  F2FP.SATFINITE.E4M3.F32.PACK_AB_MERGE_C R5, RZ, R5, RZ ;  /* 0x00000005ff05723e */ /* 0x000fe200048070ff */
[----:B------:R1:W-:Y:S08]  /*2e6a0*/  @!P5 STG.E.U8 desc[UR26][R24.64+0xe0], R7 ;  /* 0x0000e0071800d986 */ /* 0x0003f0000c10111a */
[----:B------:R-:W-:Y:S01]  /*2e6b0*/  @!P6 STG.E.U8 desc[UR26][R24.64+0xe1], R9 ;  /* 0x0000e1091800e986 */ /* 0x000fe2000c10111a */
[----:B------:R-:W-:-:S02]  /*2e6c0*/  ISETP.LT.OR P6, PT, R0, 0xe9, !P3 ;  /* 0x000000e90000780c */ /* 0x000fc40005fc1670 */
[----:B0-----:R-:W-:Y:S01]  /*2e6d0*/  F2FP.SATFINITE.E4M3.F32.PACK_AB_MERGE_C R13, RZ, R2, RZ ;  /* 0x00000002ff0d723e */ /* 0x001fe200048070ff */
[----:B------:R-:W-:Y:S01]  /*2e6e0*/  FMUL R2, R41, UR18 ;  /* 0x0000001229027c20 */ /* 0x000fe20008400000 */
[----:B------:R-:W-:Y:S01]  /*2e6f0*/  @!P0 STG.E.U8 desc[UR26][R26.64+0xe0], R11 ;  /* 0x0000e00b1a008986 */ /* 0x000fe2000c10111a */
[C---:B------:R-:W-:Y:S02]  /*2e700*/  ISETP.LT.OR P0, PT, R0.reuse, 0xea, !P3 ;  /* 0x000000ea0000780c */ /* 0x040fe40005f01670 */
[C---:B------:R-:W-:Y:S01]  /*2e710*/  ISETP.LT.OR P5, PT, R0.reuse, 0xea, !P2 ;  /* 0x000000ea0000780c */ /* 0x040fe200057a1670 */
[----:B------:R0:W-:Y:S01]  /*2e720*/  @!P1 STG.E.U8 desc[UR26][R26.64+0xe1], R5 ;  /* 0x0000e1051a009986 */ /* 0x0001e2000c10111a */
[----:B------:R-:W-:-:S03]  /*2e730*/  ISETP.LT.OR P1, PT, R0, 0xe9, !P2 ;  /* 0x000000e90000780c */ /* 0x000fc60005721670 */
[----:B------:R-:W4:Y:S01]  /*2e740*/  LDL.LU R41, [R1+0x26c] ;  /* 0x00026c0001297983 */ /* 0x000f220000300800 */
[----:B-1----:R-:W-:Y:S01]  /*2e750*/  F2FP.SATFINITE.E4M3.F32.PACK_AB_MERGE_C R7, RZ, R3, RZ ;  /* 0x00000003ff07723e */ /* 0x002fe200048070ff */
[----:B------:R-:W-:Y:S02]  /*2e760*/  FMUL R3, R38, UR18 ;  /* 0x0000001226037c20 */ /* 0x000fe40008400000 */
[----:B------:R-:W-:Y:S01]  /*2e770*/  @!P6 STG.E.U8 desc[UR26][R24.64+0xe8], R13 ;  /* 0x0000e80d1800e986 */ /* 0x000fe2000c10111a */
[----:B0-----:R-:W-:Y:S01]  /*2e780*/  F2FP.SATFINITE.E4M3.F32.PACK_AB_MERGE_C R5, RZ, R2, RZ ;  /* 0x00000002ff05723e */ /* 0x001fe200048070ff */
[----:B------:R-:W-:Y:S02]  /*2e790*/  FMUL R2, R39, UR18 ;  /* 0x0000001227027c20 */ /* 0x000fe40008400000 */
[----:B------:R-:W4:Y:S01]  /*2e7a0*/  LDL.LU R39, [R1+0x270] ;  /* 0x0002700001277983 */ /* 0x000f220000300800 */
[----:B------:R-:W-:Y:S02]  /*2e7b0*/  ISETP.LT.OR P6, PT, R0, 0xf1, !P3 ;  /* 0x000000f10000780c */ /* 0x000fe40005fc1670 */
[----:B------:R-:W-:Y:S01]  /*2e7c0*/  F2FP.SATFINITE.E4M3.F32.PACK_AB_MERGE_C R9, RZ, R4, RZ ;  /* 0x00000004ff09723e */ /* 0x000fe200048070ff */
[----:B------:R-:W4:Y:S01]  /*2e7d0*/  LDL.LU R38, [R1+0x274] ;  /* 0x0002740001267983 */ /* 0x000f220000300800 */
[----:B------:R-:W-:-:S03]  /*2e7e0*/  F2FP.SATFINITE.E4M3.F32.PACK_AB_MERGE_C R11, RZ, R2, RZ ;  /* 0x00000002ff0b723e */ /* 0x000fc600048070ff */
[----:B------:R0:W-:Y:S04]  /*2e7f0*/  @!P0 STG.E.U8 desc[UR26][R24.64+0xe9], R7 ;  /* 0x0000e90718008986 */ /* 0x0001e8000c10111a */
[----:B------:R1:W-:Y:S04]  /*2e800*/  @!P5 STG.E.U8 desc[UR26][R26.64+0xe9], R9 ;  /* 0x0000e9091a00d986 */ /* 0x0003e8000c10111a */
[----:B------:R-:W-:Y:S04]  /*2e810*/  @!P1 STG.E.U8 desc[UR26][R26.64+0xe8], R5 ;  /* 0x0000e8051a009986 */ /* 0x000fe8000c10111a */
[----:B------:R2:W-:Y:S01]  /*2e820*/  @!P6 STG.E.U8 desc[UR26][R24.64+0xf0], R11 ;  /* 0x0000f00b1800e986 */ /* 0x0005e2000c10111a */
[----:B0-----:R-:W-:Y:S01]  /*2e830*/  F2FP.SATFINITE.E4M3.F32.PACK_AB_MERGE_C R7, RZ, R3, RZ ;  /* 0x00000003ff07723e */ /* 0x001fe200048070ff */
[----:B------:R-:W-:-:S02]  /*2e840*/  FMUL R4, R37, UR18 ;  /* 0x0000001225047c20 */ /* 0x000fc40008400000 */
[----:B------:R-:W4:Y:S01]  /*2e850*/  LDL.LU R37, [R1+0x278] ;  /* 0x0002780001257983 */ /* 0x000f220000300800 */
[----:B------:R-:W-:-:S03]  /*2e860*/  FMUL R2, R35, UR18 ;  /* 0x0000001223027c20 */ /* 0x000fc60008400000 */
[----:B------:R-:W4:Y:S02]  /*2e870*/  LDL.LU R35, [R1+0x27c] ;  /* 0x00027c0001237983 */ /* 0x000f240000300800 */
[----:B-1----:R-:W-:Y:S01]  /*2e880*/  F2FP.SATFINITE.E4M3.F32.PACK_AB_MERGE_C R9, RZ, R2, RZ ;  /* 0x00000002ff09723e */ /* 0x002fe200048070ff */
[----:B--2---:R-:W-:Y:S02]  /*2e890*/  FMUL R2, R34, UR18 ;  /* 0x0000001222027c20 */ /* 0x004fe40008400000 */
[----:B------:R-:W2:Y:S03]  /*2e8a0*/  LDL.LU R34, [R1+0x280] ;  /* 0x0002800001227983 */ /* 0x000ea60000300800 */
[----:B------:R-:W-:Y:S01]  /*2e8b0*/  F2FP.SATFINITE.E4M3.F32.PACK_AB_MERGE_C R11, RZ, R2, RZ ;  /* 0x00000002ff0b723e */ /* 0x000fe200048070ff */
[----:B---3--:R-:W-:Y:S02]  /*2e8c0*/  FMUL R3, R33, UR18 ;  /* 0x0000001221037c20 */ /* 0x008fe40008400000 */
[----:B------:R-:W3:Y:S01]  /*2e8d0*/  LDL.LU R33, [R1+0x284] ;  /* 0x0002840001217983 */ /* 0x000ee20000300800 */
[----:B----4-:R-:W-:-:S03]  /*2e8e0*/  FMUL R2, R32, UR18 ;  /* 0x0000001220027c20 */ /* 0x010fc60008400000 */
[----:B------:R-:W4:Y:S01]  /*2e8f0*/  LDL.LU R32, [R1+0x288] ;  /* 0x0002880001207983 */ /* 0x000f220000300800 */
[C---:B------:R-:W-:Y:S02]  /*2e900*/  ISETP.LT.OR P0, PT, R0.reuse, 0xf2, !P3 ;  /* 0x000000f20000780c */ /* 0x040fe40005f01670 */
[C---:B------:R-:W-:Y:S02]  /*2e910*/  ISETP.LT.OR P5, PT, R0.reuse, 0xf2, !P2 ;  /* 0x000000f20000780c */ /* 0x040fe400057a1670 */
[C---:B------:R-:W-:Y:S02]  /*2e920*/  ISETP.LT.OR P1, PT, R0.reuse, 0xf1, !P2 ;  /* 0x000000f10000780c */ /* 0x040fe40005721670 */
[----:B------:R-:W-:Y:S02]  /*2e930*/  ISETP.LT.OR P6, PT, R0, 0xf9, !P3 ;  /* 0x000000f90000780c */ /* 0x000fe40005fc1670 */
[----:B------:R-:W-:Y:S02]  /*2e940*/  F2FP.SATFINITE.E4M3.F32.PACK_AB_MERGE_C R13, RZ, R3, RZ ;  /* 0x00000003ff0d723e */ /* 0x000fe400048070ff */
[----:B------:R-:W-:-:S03]  /*2e950*/  F2FP.SATFINITE.E4M3.F32.PACK_AB_MERGE_C R5, RZ, R4, RZ ;  /* 0x00000004ff05723e */ /* 0x000fc600048070ff */
[----:B------:R0:W-:Y:S01]  /*2e960*/  @!P0 STG.E.U8 desc[UR26][R24.64+0xf1], R7 ;  /* 0x0000f10718008986 */ /* 0x0001e2000c10111a */
[----:B------:R-:W-:-:S03]  /*2e970*/  ISETP.LT.OR P3, PT, R0, 0xfa, !P3 ;  /* 0x000000fa0000780c */ /* 0x000fc60005f61670 */
[----:B------:R1:W-:Y:S01]  /*2e980*/  @!P5 STG.E.U8 desc[UR26][R26.64+0xf1], R9 ;  /* 0x0000f1091a00d986 */ /* 0x0003e2000c10111a */
[----:B------:R-:W-:Y:S02]  /*2e990*/  ISETP.LT.OR P5, PT, R0, 0xf9, !P2 ;  /* 0x000000f90000780c */ /* 0x000fe400057a1670 */
[----:B0-----:R-:W-:Y:S01]  /*2e9a0*/  F2FP.SATFINITE.E4M3.F32.PACK_AB_MERGE_C R7, RZ, R2, RZ ;  /* 0x00000002ff07723e */ /* 0x001fe200048070ff */
[----:B------:R-:W-:Y:S01]  /*2e9b0*/  @!P1 STG.E.U8 desc[UR26][R26.64+0xf0], R5 ;  /* 0x0000f0051a009986 */ /* 0x000fe2000c10111a */
[----:B------:R-:W-:-:S03]  /*2e9c0*/  FMUL R2, R41, UR18 ;  /* 0x0000001229027c20 */ /* 0x000fc60008400000 */
[----:B------:R-:W4:Y:S01]  /*2e9d0*/  LDL.LU R41, [R1+0x28c] ;  /* 0x00028c0001297983 */ /* 0x000f220000300800 */
[----:B------:R-:W-:-:S03]  /*2e9e0*/  FMUL R3, R39, UR18 ;  /* 0x0000001227037c20 */ /* 0x000fc60008400000 */
[----:B------:R-:W4:Y:S01]  /*2e9f0*/  LDL.LU R39, [R1+0x290] ;  /* 0x0002900001277983 */ /* 0x000f220000300800 */
[----:B------:R-:W-:-:S03]  /*2ea00*/  FMUL R4, R38, UR18 ;  /* 0x0000001226047c20 */ /* 0x000fc60008400000 */
[----:B------:R-:W4:Y:S01]  /*2ea10*/  LDL.LU R38, [R1+0x294] ;  /* 0x0002940001267983 */ /* 0x000f220000300800 */
[----:B-1----:R-:W-:-:S03]  /*2ea20*/  F2FP.SATFINITE.E4M3.F32.PACK_AB_MERGE_C R9, RZ, R2, RZ ;  /* 0x00000002ff09723e */ /* 0x002fc600048070ff */
        /* <DEDUP_REMOVED lines=8> */
[----:B------:R-:W4:Y:S02]  /*2eab0*/  LDL.LU R35, [R1+0x29c] ;  /* 0x00029c0001237983 */ /* 0x000f240000300800 */
[----:B0-----:R-:W-:Y:S01]  /*2eac0*/  F2FP.SATFINITE.E4M3.F32.PACK_AB_MERGE_C R7, RZ, R2, RZ ;  /* 0x00000002ff07723e */ /* 0x001fe200048070ff */
[----:B--2---:R-:W-:Y:S02]  /*2ead0*/  FMUL R3, R34, UR18 ;  /* 0x0000001222037c20 */ /* 0x004fe40008400000 */
[----:B------:R-:W2:Y:S01]  /*2eae0*/  LDL.LU R34, [R1+0x2a0] ;  /* 0x0002a00001227983 */ /* 0x000ea20000300800 */
[----:B---3--:R-:W-:-:S03]  /*2eaf0*/  FMUL R4, R33, UR18 ;  /* 0x0000001221047c20 */ /* 0x008fc60008400000 */
[----:B------:R-:W3:Y:S01]  /*2eb00*/  LDL.LU R33, [R1+0x2a4] ;  /* 0x0002a40001217983 */ /* 0x000ee20000300800 */
[----:B----4-:R-:W-:-:S03]  /*2eb10*/  FMUL R2, R32, UR18 ;  /* 0x0000001220027c20 */ /* 0x010fc60008400000 */
[----:B------:R-:W4:Y:S01]  /*2eb20*/  LDL.LU R32, [R1+0x2a8] ;  /* 0x0002a80001207983 */ /* 0x000f220000300800 */
[----:B------:R-:W-:Y:S02]  /*2eb30*/  ISETP.GE.AND P1, PT, R36, 0x81, PT ;  /* 0x000000812400780c */ /* 0x000fe40003f26270 */
[C---:B------:R-:W-:Y:S02]  /*2eb40*/  ISETP.LT.OR P2, PT, R0.reuse, 0xfa, !P2 ;  /* 0x000000fa0000780c */ /* 0x040fe40005741670 */
[C---:B------:R-:W-:Y:S02]  /*2eb50*/  ISETP.LT.OR P6, PT, R0.reuse, 0x1, !P1 ;  /* 0x000000010000780c */ /* 0x040fe40004fc1670 */
[----:B------:R-:W-:Y:S02]  /*2eb60*/  ISETP.LT.OR P3, PT, R0, 0x2, !P1 ;  /* 0x000000020000780c */ /* 0x000fe40004f61670 */
[----:B------:R-:W-:-:S07]  /*2eb70*/  ISETP.GE.AND P0, PT, R36, 0x89, PT ;  /* 0x000000892400780c */ /* 0x000fce0003f06270 */
[----:B------:R0:W-:Y:S04]  /*2eb80*/  @!P2 STG.E.U8 desc[UR26][R26.64+0xf9], R9 ;  /* 0x0000f9091a00a986 */ /* 0x0001e8000c10111a */
[----:B------:R-:W-:Y:S01]  /*2eb90*/  @!P6 STG.E.U8 desc[UR26][R30.64], R11 ;  /* 0x0000000b1e00e986 */ /* 0x000fe2000c10111a */
[C---:B------:R-:W-:Y:S02]  /*2eba0*/  ISETP.LT.OR P6, PT, R0.reuse, 0x2, !P0 ;  /* 0x000000020000780c */ /* 0x040fe400047c1670 */
[C---:B------:R-:W-:Y:S01]  /*2ebb0*/  ISETP.LT.OR P5, PT, R0.reuse, 0x1, !P0 ;  /* 0x000000010000780c */ /* 0x040fe200047a1670 */
[----:B------:R1:W-:Y:S01]  /*2ebc0*/  @!P3 STG.E.U8 desc[UR26][R30.64+0x1], R13 ;  /* 0x0000010d1e00b986 */ /* 0x0003e2000c10111a */
[----:B------:R-:W-:Y:S02]  /*2ebd0*/  ISETP.LT.OR P2, PT, R0, 0xa, !P1 ;  /* 0x0000000a0000780c */ /* 0x000fe40004f41670 */
[----:B0-----:R-:W-:-:S02]  /*2ebe0*/  F2FP.SATFINITE.E4M3.F32.PACK_AB_MERGE_C R9, RZ, R3, RZ ;  /* 0x00000003ff09723e */ /* 0x001fc400048070ff */
[----:B------:R-:W-:Y:S02]  /*2ebf0*/  ISETP.LT.OR P3, PT, R0, 0x9, !P1 ;  /* 0x000000090000780c */ /* 0x000fe40004f61670 */
[----:B-1----:R-:W-:Y:S01]  /*2ec00*/  F2FP.SATFINITE.E4M3.F32.PACK_AB_MERGE_C R13, RZ, R2, RZ ;  /* 0x00000002ff0d723e */ /* 0x002fe200048070ff */
[----:B------:R-:W-:Y:S02]  /*2ec10*/  FMUL R3, R41, UR18 ;  /* 0x0000001229037c20 */ /* 0x000fe40008400000 */
[----:B------:R-:W4:Y:S01]  /*2ec20*/  LDL.LU R41, [R1+0x2ac] ;  /* 0x0002ac0001297983 */ /* 0x000f220000300800 */
[----:B------:R-:W-:Y:S02]  /*2ec30*/  F2FP.SATFINITE.E4M3.F32.PACK_AB_MERGE_C R5, RZ, R5, RZ ;  /* 0x00000005ff05723e */ /* 0x000fe400048070ff */
[----:B------:R-:W-:Y:S01]  /*2ec40*/  F2FP.SATFINITE.E4M3.F32.PACK_AB_MERGE_C R11, RZ, R4, RZ ;  /* 0x00000004ff0b723e */ /* 0x000fe200048070ff */
[----:B------:R0:W-:Y:S01]  /*2ec50*/  @!P6 STG.E.U8 desc[UR26][R28.64+0x1], R7 ;  /* 0x000001071c00e986 */ /* 0x0001e2000c10111a */
[----:B------:R-:W-:-:S03]  /*2ec60*/  FMUL R2, R39, UR18 ;  /* 0x0000001227027c20 */ /* 0x000fc60008400000 */
[----:B------:R-:W4:Y:S01]  /*2ec70*/  LDL.LU R39, [R1+0x2b0] ;  /* 0x0002b00001277983 */ /* 0x000f220000300800 */
[----:B------:R-:W-:Y:S01]  /*2ec80*/  ISETP.LT.OR P6, PT, R0, 0xa, !P0 ;  /* 0x0000000a0000780c */ /* 0x000fe200047c1670 */
[----:B------:R-:W-:Y:S02]  /*2ec90*/  FMUL R4, R38, UR18 ;  /* 0x0000001226047c20 */ /* 0x000fe40008400000 */
[----:B------:R-:W4:Y:S01]  /*2eca0*/  LDL.LU R38, [R1+0x2b4] ;  /* 0x0002b40001267983 */ /* 0x000f220000300800 */
[----:B0-----:R-:W-:-:S03]  /*2ecb0*/  F2FP.SATFINITE.E4M3.F32.PACK_AB_MERGE_C R7, RZ, R2, RZ ;  /* 0x00000002ff07723e */ /* 0x001fc600048070ff */
[----:B------:R0:W-:Y:S04]  /*2ecc0*/  @!P5 STG.E.U8 desc[UR26][R28.64], R5 ;  /* 0x000000051c00d986 */ /* 0x0001e8000c10111a */
[----:B------:R-:W-:Y:S04]  /*2ecd0*/  @!P2 STG.E.U8 desc[UR26][R30.64+0x9], R11 ;  /* 0x0000090b1e00a986 */ /* 0x000fe8000c10111a */
[----:B------:R1:W-:Y:S01]  /*2ece0*/  @!P3 STG.E.U8 desc[UR26][R30.64+0x8], R9 ;  /* 0x000008091e00b986 */ /* 0x0003e2000c10111a */
[----:B0-----:R-:W-:-:S05]  /*2ecf0*/  F2FP.SATFINITE.E4M3.F32.PACK_AB_MERGE_C R5, RZ, R3, RZ ;  /* 0x00000003ff05723e */ /* 0x001fca00048070ff */
[----:B------:R4:W-:Y:S01]  /*2ed00*/  @!P6 STG.E.U8 desc[UR26][R28.64+0x9], R5 ;  /* 0x000009051c00e986 */ /* 0x0009e2000c10111a */
[----:B-1----:R-:W-:Y:S01]  /*2ed10*/  F2FP.SATFINITE.E4M3.F32.PACK_AB_MERGE_C R9, RZ, R4, RZ ;  /* 0x00000004ff09723e */ /* 0x002fe200048070ff */
[----:B------:R-:W-:Y:S02]  /*2ed20*/  FMUL R2, R37, UR18 ;  /* 0x0000001225027c20 */ /* 0x000fe40008400000 */
[----:B------:R-:W4:Y:S03]  /*2ed30*/  LDL.LU R37, [R1+0x2b8] ;  /* 0x0002b80001257983 */ /* 0x000f260000300800 */
[----:B------:R-:W-:Y:S01]  /*2ed40*/  F2FP.SATFINITE.E4M3.F32.PACK_AB_MERGE_C R11, RZ, R2, RZ ;  /* 0x00000002ff0b723e */ /* 0x000fe200048070ff */
[----:B------:R-:W-:Y:S02]  /*2ed50*/  FMUL R2, R35, UR18 ;  /* 0x0000001223027c20 */ /* 0x000fe40008400000 */
[----:B------:R-:W4:Y:S01]  /*2ed60*/  LDL.LU R35, [R1+0x2bc] ;  /* 0x0002bc0001237983 */ /* 0x000f220000300800 */
[----:B--2---:R-:W-:-:S03]  /*2ed70*/  FMUL R3, R34, UR18 ;  /* 0x0000001222037c20 */ /* 0x004fc60008400000 */
[----:B------:R-:W2:Y:S01]  /*2ed80*/  LDL.LU R34, [R1+0x2c0] ;  /* 0x0002c00001227983 */ /* 0x000ea20000300800 */
[----:B---3--:R-:W-:-:S03]  /*2ed90*/  FMUL R4, R33, UR18 ;  /* 0x0000001221047c20 */ /* 0x008fc60008400000 */
[----:B------:R-:W3:Y:S01]  /*2eda0*/  LDL.LU R33, [R1+0x2c4] ;  /* 0x0002c40001217983 */ /* 0x000ee20000300800 */
[----:B----4-:R-:W-:-:S03]  /*2edb0*/  FMUL R5, R32, UR18 ;  /* 0x0000001220057c20 */ /* 0x010fc60008400000 */
[----:B------:R-:W4:Y:S01]  /*2edc0*/  LDL.LU R32, [R1+0x2c8] ;  /* 0x0002c80001207983 */ /* 0x000f220000300800 */
[C---:B------:R-:W-:Y:S02]  /*2edd0*/  ISETP.LT.OR P5, PT, R0.reuse, 0x9, !P0 ;  /* 0x000000090000780c */ /* 0x040fe400047a1670 */
[C---:B------:R-:W-:Y:S02]  /*2ede0*/  ISETP.LT.OR P3, PT, R0.reuse, 0x11, !P1 ;  /* 0x000000110000780c */ /* 0x040fe40004f61670 */
[C---:B------:R-:W-:Y:S02]  /*2edf0*/  ISETP.LT.OR P2, PT, R0.reuse, 0x12, !P1 ;  /* 0x000000120000780c */ /* 0x040fe40004f41670 */
[----:B------:R-:W-:-:S07]  /*2ee00*/  ISETP.LT.OR P6, PT, R0, 0x12, !P0 ;  /* 0x000000120000780c */ /* 0x000fce00047c1670 */
[----:B------:R-:W-:Y:S01]  /*2ee10*/  @!P5 STG.E.U8 desc[UR26][R28.64+0x8], R13 ;  /* 0x0000080d1c00d986 */ /* 0x000fe2000c10111a */
[----:B------:R-:W-:-:S03]  /*2ee20*/  ISETP.LT.OR P5, PT, R0, 0x11, !P0 ;  /* 0x000000110000780c */ /* 0x000fc600047a1670 */
[----:B------:R0:W-:Y:S01]  /*2ee30*/  @!P3 STG.E.U8 desc[UR26][R30.64+0x10], R7 ;  /* 0x000010071e00b986 */ /* 0x0001e2000c10111a */
[----:B------:R-:W-:-:S03]  /*2ee40*/  ISETP.LT.OR P3, PT, R0, 0x19, !P1 ;  /* 0x000000190000780c */ /* 0x000fc60004f61670 */
[----:B------:R1:W-:Y:S01]  /*2ee50*/  @!P2 STG.E.U8 desc[UR26][R30.64+0x11], R9 ;  /* 0x000011091e00a986 */ /* 0x0003e2000c10111a */
[----:B------:R-:W-:Y:S02]  /*2ee60*/  ISETP.LT.OR P2, PT, R0, 0x1a, !P1 ;  /* 0x0000001a0000780c */ /* 0x000fe40004f41670 */
[----:B0-----:R-:W-:Y:S02]  /*2ee70*/  F2FP.SATFINITE.E4M3.F32.PACK_AB_MERGE_C R7, RZ, R2, RZ ;  /* 0x00000002ff07723e */ /* 0x001fe400048070ff */
[----:B-1----:R-:W-:-:S03]  /*2ee80*/  F2FP.SATFINITE.E4M3.F32.PACK_AB_MERGE_C R9, RZ, R3, RZ ;  /* 0x00000003ff09723e */ /* 0x002fc600048070ff */
[----:B------:R0:W-:Y:S01]  /*2ee90*/  @!P6 STG.E.U8 desc[UR26][R28.64+0x11], R7 ;  /* 0x000011071c00e986 */ /* 0x0001e2000c10111a */
[----:B------:R-:W-:-:S03]  /*2eea0*/  FMUL R2, R41, UR18 ;  /* 0x0000001229027c20 */ /* 0x000fc60008400000 */
[----:B------:R-:W4:Y:S01]  /*2eeb0*/  LDL.LU R41, [R1+0x2cc] ;  /* 0x0002cc0001297983 */ /* 0x000f220000300800 */
[----:B------:R-:W-:Y:S02]  /*2eec0*/  F2FP.SATFINITE.E4M3.F32.PACK_AB_MERGE_C R13, RZ, R4, RZ ;  /* 0x00000004ff0d723e */ /* 0x000fe400048070ff */
[----:B------:R-:W-:Y:S01]  /*2eed0*/  ISETP.LT.OR P6, PT, R0, 0x1a, !P0 ;  /* 0x0000001a0000780c */ /* 0x000fe200047c1670 */
[----:B------:R-:W-:Y:S02]  /*2eee0*/  FMUL R3, R39, UR18 ;  /* 0x0000001227037c20 */ /* 0x000fe40008400000 */
[----:B------:R-:W4:Y:S01]  /*2eef0*/  LDL.LU R39, [R1+0x2d0] ;  /* 0x0002d00001277983 */ /* 0x000f220000300800 */
[----:B0-----:R-:W-:Y:S01]  /*2ef00*/  F2FP.SATFINITE.E4M3.F32.PACK_AB_MERGE_C R7, RZ, R2, RZ ;  /* 0x00000002ff07723e */ /* 0x001fe200048070ff */
[----:B------:R-:W-:Y:S02]  /*2ef10*/  FMUL R4, R38, UR18 ;  /* 0x0000001226047c20 */ /* 0x000fe40008400000 */
[----:B------:R-:W4:Y:S04]  /*2ef20*/  LDL.LU R38, [R1+0x2d4] ;  /* 0x0002d40001267983 */ /* 0x000f280000300800 */
[----:B------:R-:W-:Y:S04]  /*2ef30*/  @!P5 STG.E.U8 desc[UR26][R28.64+0x10], R11 ;  /* 0x0000100b1c00d986 */ /* 0x000fe8000c10111a */
[----:B------:R0:W-:Y:S04]  /*2ef40*/  @!P3 STG.E.U8 desc[UR26][R30.64+0x18], R9 ;  /* 0x000018091e00b986 */ /* 0x0001e8000c10111a */
[----:B------:R1:W-:Y:S01]  /*2ef50*/  @!P2 STG.E.U8 desc[UR26][R30.64+0x19], R13 ;  /* 0x0000190d1e00a986 */ /* 0x0003e2000c10111a */
[----:B0-----:R-:W-:-:S03]  /*2ef60*/  F2FP.SATFINITE.E4M3.F32.PACK_AB_MERGE_C R9, RZ, R3, RZ ;  /* 0x00000003ff09723e */ /* 0x001fc600048070ff */
[----:B------:R0:W-:Y:S01]  /*2ef70*/  @!P6 STG.E.U8 desc[UR26][R28.64+0x19], R7 ;  /* 0x000019071c00e986 */ /* 0x0001e2000c10111a */
[----:B------:R-:W-:Y:S01]  /*2ef80*/  F2FP.SATFINITE.E4M3.F32.PACK_AB_MERGE_C R11, RZ, R4, RZ ;  /* 0x00000004ff0b723e */ /* 0x000fe200048070ff */
[----:B------:R-:W-:Y:S02]  /*2ef90*/  FMUL R2, R37, UR18 ;  /* 0x0000001225027c20 */ /* 0x000fe40008400000 */
[----:B------:R-:W4:Y:S03]  /*2efa0*/  LDL.LU R37, [R1+0x2d8] ;  /* 0x0002d80001257983 */ /* 0x000f260000300800 */
[----:B-1----:R-:W-:Y:S01]  /*2efb0*/  F2FP.SATFINITE.E4M3.F32.PACK_AB_MERGE_C R13, RZ, R2, RZ ;  /* 0x00000002ff0d723e */ /* 0x002fe200048070ff */
[----:B------:R-:W-:Y:S02]  /*2efc0*/  FMUL R3, R35, UR18 ;  /* 0x0000001223037c20 */ /* 0x000fe40008400000 */
[----:B------:R-:W4:Y:S01]  /*2efd0*/  LDL.LU R35, [R1+0x2dc] ;  /* 0x0002dc0001237983 */ /* 0x000f220000300800 */
[----:B--2---:R-:W-:-:S03]  /*2efe0*/  FMUL R2, R34, UR18 ;  /* 0x0000001222027c20 */ /* 0x004fc60008400000 */
[----:B------:R-:W2:Y:S02]  /*2eff0*/  LDL.LU R34, [R1+0x2e0] ;  /* 0x0002e00001227983 */ /* 0x000ea40000300800 */
[----:B0-----:R-:W-:Y:S01]  /*2f000*/  F2FP.SATFINITE.E4M3.F32.PACK_AB_MERGE_C R7, RZ, R2, RZ ;  /* 0x00000002ff07723e */ /* 0x001fe200048070ff */
[----:B---3--:R-:W-:Y:S02]  /*2f010*/  FMUL R4, R33, UR18 ;  /* 0x0000001221047c20 */ /* 0x008fe40008400000 */
[----:B------:R-:W3:Y:S01]  /*2f020*/  LDL.LU R33, [R1+0x2e4] ;  /* 0x0002e40001217983 */ /* 0x000ee20000300800 */
[----:B----4-:R-:W-:-:S03]  /*2f030*/  FMUL R2, R32, UR18 ;  /* 0x0000001220027c20 */ /* 0x010fc60008400000 */
[----:B------:R-:W4:Y:S01]  /*2f040*/  LDL.LU R32, [R1+0x2e8] ;  /* 0x0002e80001207983 */ /* 0x000f220000300800 */
[C---:B------:R-:W-:Y:S02]  /*2f050*/  ISETP.LT.OR P5, PT, R0.reuse, 0x19, !P0 ;  /* 0x000000190000780c */ /* 0x040fe400047a1670 */
[C---:B------:R-:W-:Y:S02]  /*2f060*/  ISETP.LT.OR P3, PT, R0.reuse, 0x21, !P1 ;  /* 0x000000210000780c */ /* 0x040fe40004f61670 */
[C---:B------:R-:W-:Y:S02]  /*2f070*/  ISETP.LT.OR P2, PT, R0.reuse, 0x22, !P1 ;  /* 0x000000220000780c */ /* 0x040fe40004f41670 */
[----:B------:R-:W-:Y:S02]  /*2f080*/  F2FP.SATFINITE.E4M3.F32.PACK_AB_MERGE_C R5, RZ, R5, RZ ;  /* 0x00000005ff05723e */ /* 0x000fe400048070ff */
[----:B------:R-:W-:-:S05]  /*2f090*/  ISETP.LT.OR P6, PT, R0, 0x22, !P0 ;  /* 0x000000220000780c */ /* 0x000fca00047c1670 */
[----:B------:R0:W-:Y:S01]  /*2f0a0*/  @!P5 STG.E.U8 desc[UR26][R28.64+0x18], R5 ;  /* 0x000018051c00d986 */ /* 0x0001e2000c10111a */
[----:B------:R-:W-:-:S03]  /*2f0b0*/  ISETP.LT.OR P5, PT, R0, 0x21, !P0 ;  /* 0x000000210000780c */ /* 0x000fc600047a1670 */
[----:B------:R-:W-:Y:S01]  /*2f0c0*/  @!P3 STG.E.U8 desc[UR26][R30.64+0x20], R9 ;  /* 0x000020091e00b986 */ /* 0x000fe2000c10111a */
[----:B------:R-:W-:-:S03]  /*2f0d0*/  ISETP.LT.OR P3, PT, R0, 0x29, !P1 ;  /* 0x000000290000780c */ /* 0x000fc60004f61670 */
[----:B------:R1:W-:Y:S01]  /*2f0e0*/  @!P2 STG.E.U8 desc[UR26][R30.64+0x21], R11 ;  /* 0x0000210b1e00a986 */ /* 0x0003e2000c10111a */
[----:B------:R-:W-:Y:S02]  /*2f0f0*/  ISETP.LT.OR P2, PT, R0, 0x2a, !P1 ;  /* 0x0000002a0000780c */ /* 0x000fe40004f41670 */
[----:B0-----:R-:W-:Y:S02]  /*2f100*/  F2FP.SATFINITE.E4M3.F32.PACK_AB_MERGE_C R5, RZ, R3, RZ ;  /* 0x00000003ff05723e */ /* 0x001fe400048070ff */
[----:B-1----:R-:W-:-:S03]  /*2f110*/  F2FP.SATFINITE.E4M3.F32.PACK_AB_MERGE_C R11, RZ, R2, RZ ;  /* 0x00000002ff0b723e */ /* 0x002fc600048070ff */
[----:B------:R-:W-:Y:S01]  /*2f120*/  @!P6 STG.E.U8 desc[UR26][R28.64+0x21], R5 ;  /* 0x000021051c00e986 */ /* 0x000fe2000c10111a */
[----:B------:R-:W-:-:S03]  /*2f130*/  FMUL R2, R41, UR18 ;  /* 0x0000001229027c20 */ /* 0x000fc60008400000 */
[----:B------:R-:W4:Y:S01]  /*2f140*/  LDL.LU R41, [R1+0x2ec] ;  /* 0x0002ec0001297983 */ /* 0x000f220000300800 */
[----:B------:R-:W-:Y:S02]  /*2f150*/  F2FP.SATFINITE.E4M3.F32.PACK_AB_MERGE_C R9, RZ, R4, RZ ;  /* 0x00000004ff09723e */ /* 0x000fe400048070ff */
[----:B------:R-:W-:Y:S01]  /*2f160*/  ISETP.LT.OR P6, PT, R0, 0x2a, !P0 ;  /* 0x0000002a0000780c */ /* 0x000fe200047c1670 */
[----:B------:R-:W-:Y:S02]  /*2f170*/  FMUL R3, R39, UR18 ;  /* 0x0000001227037c20 */ /* 0x000fe40008400000 */
[----:B------:R-:W4:Y:S01]  /*2f180*/  LDL.LU R39, [R1+0x2f0] ;  /* 0x0002f00001277983 */ /* 0x000f220000300800 */
[----:B------:R-:W-:-:S03]  /*2f190*/  FMUL R4, R38, UR18 ;  /* 0x0000001226047c20 */ /* 0x000fc60008400000 */
[----:B------:R-:W4:Y:S04]  /*2f1a0*/  LDL.LU R38, [R1+0x2f4] ;  /* 0x0002f40001267983 */ /* 0x000f280000300800 */
[----:B------:R-:W-:Y:S04]  /*2f1b0*/  @!P5 STG.E.U8 desc[UR26][R28.64+0x20], R13 ;  /* 0x0000200d1c00d986 */ /* 0x000fe8000c10111a */
[----:B------:R0:W-:Y:S04]  /*2f1c0*/  @!P3 STG.E.U8 desc[UR26][R30.64+0x28], R7 ;  /* 0x000028071e00b986 */ /* 0x0001e8000c10111a */
[----:B------:R1:W-:Y:S01]  /*2f1d0*/  @!P2 STG.E.U8 desc[UR26][R30.64+0x29], R9 ;  /* 0x000029091e00a986 */ /* 0x0003e2000c10111a */
[----:B0-----:R-:W-:-:S02]  /*2f1e0*/  F2FP.SATFINITE.E4M3.F32.PACK_AB_MERGE_C R7, RZ, R2, RZ ;  /* 0x00000002ff07723e */ /* 0x001fc400048070ff */
[----:B-1----:R-:W-:-:S03]  /*2f1f0*/  F2FP.SATFINITE.E4M3.F32.PACK_AB_MERGE_C R9, RZ, R3, RZ ;  /* 0x00000003ff09723e */ /* 0x002fc600048070ff */
[----:B------:R0:W-:Y:S01]  /*2f200*/  @!P6 STG.E.U8 desc[UR26][R28.64+0x29], R7 ;  /* 0x000029071c00e986 */ /* 0x0001e2000c10111a */
[----:B------:R-:W-:Y:S01]  /*2f210*/  F2FP.SATFINITE.E4M3.F32.PACK_AB_MERGE_C R13, RZ, R4, RZ ;  /* 0x00000004ff0d723e */ /* 0x000fe200048070ff */
        /* <DEDUP_REMOVED lines=21> */
[----:B------:R-:W-:Y:S02]  /*2f370*/  F2FP.SATFINITE.E4M3.F32.PACK_AB_MERGE_C R5, RZ, R5, RZ ;  /* 0x00000005ff05723e */ /* 0x000fe400048070ff */
[----:B0-----:R-:W-:Y:S02]  /*2f380*/  F2FP.SATFINITE.E4M3.F32.PACK_AB_MERGE_C R13, RZ, R2, RZ ;  /* 0x00000002ff0d723e */ /* 0x001fe400048070ff */
[----:B-1----:R-:W-:Y:S01]  /*2f390*/  F2FP.SATFINITE.E4M3.F32.PACK_AB_MERGE_C R9, RZ, R3, RZ ;  /* 0x00000003ff09723e */ /* 0x002fe200048070ff */
[----:B------:R-:W-:Y:S02]  /*2f3a0*/  FMUL R3, R41, UR18 ;  /* 0x0000001229037c20 */ /* 0x000fe40008400000 */
[----:B------:R-:W4:Y:S01]  /*2f3b0*/  LDL.LU R41, [R1+0x30c] ;  /* 0x00030c0001297983 */ /* 0x000f220000300800 */
[----:B------:R-:W-:-:S03]  /*2f3c0*/  F2FP.SATFINITE.E4M3.F32.PACK_AB_MERGE_C R11, RZ, R4, RZ ;  /* 0x00000004ff0b723e */ /* 0x000fc600048070ff */
        /* <DEDUP_REMOVED lines=196> */
[----:B-1----:R-:W-:Y:S01]  /*30010*/  F2FP.SATFINITE.E4M3.F32.PACK_AB_MERGE_C R11, RZ, R2, RZ ;  /* 0x00000002ff0b723e */ /* 0x002fe200048070ff */
[----:B------:R-:W-:Y:S02]  /*30020*/  FMUL R2, R41, UR18 ;  /* 0x0000001229027c20 */ /* 0x000fe40008400000 */
[----:B------:R-:W4:Y:S01]  /*30030*/  LDL.LU R41, [R1+0x3ac] ;  /* 0x0003ac0001297983 */ /* 0x000f220000300800 */
[----:B------:R-:W-:-:S03]  /*30040*/  F2FP.SATFINITE.E4M3.F32.PACK_AB_MERGE_C R9, RZ, R4, RZ ;  /* 0x00000004ff09723e */ /* 0x000fc600048070ff */
[----:B------:R-:W-:Y:S01]  /*30050*/  @!P6 STG.E.U8 desc[UR26][R28.64+0x81], R5 ;  /* 0x000081051c00e986 */ /* 0x000fe2000c10111a */
[----:B------:R-:W-:-:S03]  /*30060*/  FMUL R3, R39, UR18 ;  /* 0x0000001227037c20 */ /* 0x000fc60008400000 */
[----:B------:R-:W4:Y:S01]  /*30070*/  LDL.LU R39, [R1+0x3b0] ;  /* 0x0003b00001277983 */ /* 0x000f220000300800 */
[----:B------:R-:W-:-:S03]  /*30080*/  FMUL R4, R38, UR18 ;  /* 0x0000001226047c20 */ /* 0x000fc60008400000 */
[----:B------:R-:W4:Y:S04]  /*30090*/  LDL.LU R38, [R1+0x3b4] ;  /* 0x0003b40001267983 */ /* 0x000f280000300800 */
[----:B------:R-:W-:Y:S04]  /*300a0*/  @!P5 STG.E.U8 desc[UR26][R28.64+0x80], R13 ;  /* 0x0000800d1c00d986 */ /* 0x000fe8000c10111a */
[----:B------:R0:W-:Y:S04]  /*300b0*/  @!P3 STG.E.U8 desc[UR26][R30.64+0x88], R7 ;  /* 0x000088071e00b986 */ /* 0x0001e8000c10111a */
[----:B------:R1:W-:Y:S01]  /*300c0*/  @!P2 STG.E.U8 desc[UR26][R30.64+0x89], R9 ;  /* 0x000089091e00a986 */ /* 0x0003e2000c10111a */
[----:B0-----:R-:W-:-:S02]  /*300d0*/  F2FP.SATFINITE.E4M3.F32.PACK_AB_MERGE_C R7, RZ, R2, RZ ;  /* 0x00000002ff07723e */ /* 0x001fc400048070ff */
[----:B-1----:R-:W-:Y:S02]  /*300e0*/  F2FP.SATFINITE.E4M3.F32.PACK_AB_MERGE_C R9, RZ, R3, RZ ;  /* 0x00000003ff09723e */ /* 0x002fe400048070ff */
[----:B------:R-:W-:Y:S01]  /*300f0*/  F2FP.SATFINITE.E4M3.F32.PACK_AB_MERGE_C R13, RZ, R4, RZ ;  /* 0x00000004ff0d723e */ /* 0x000fe200048070ff */
[----:B------:R-:W-:Y:S02]  /*30100*/  FMUL R5, R37, UR18 ;  /* 0x0000001225057c20 */ /* 0x000fe40008400000 */
[----:B------:R-:W4:Y:S01]  /*30110*/  LDL.LU R37, [R1+0x3b8] ;  /* 0x0003b80001257983 */ /* 0x000f220000300800 */
[----:B------:R-:W-:-:S03]  /*30120*/  FMUL R2, R35, UR18 ;  /* 0x0000001223027c20 */ /* 0x000fc60008400000 */
[----:B------:R-:W4:Y:S01]  /*30130*/  LDL.LU R35, [R1+0x3bc] ;  /* 0x0003bc0001237983 */ /* 0x000f220000300800 */
[----:B------:R-:W-:Y:S01]  /*30140*/  F2FP.SATFINITE.E4M3.F32.PACK_AB_MERGE_C R15, RZ, R5, RZ ;  /* 0x00000005ff0f723e */ /* 0x000fe200048070ff */
        /* <DEDUP_REMOVED lines=10> */
[----:B------:R0:W-:Y:S01]  /*301f0*/  @!P6 STG.E.U8 desc[UR26][R28.64+0x89], R7 ;  /* 0x000089071c00e986 */ /* 0x0001e2000c10111a */
[----:B------:R-:W-:-:S03]  /*30200*/  ISETP.LT.OR P6, PT, R0, 0x92, !P0 ;  /* 0x000000920000780c */ /* 0x000fc600047c1670 */
[----:B------:R-:W-:Y:S01]  /*30210*/  @!P5 STG.E.U8 desc[UR26][R28.64+0x88], R11 ;  /* 0x0000880b1c00d986 */ /* 0x000fe2000c10111a */
[----:B------:R-:W-:-:S03]  /*30220*/  ISETP.LT.OR P5, PT, R0, 0x91, !P0 ;  /* 0x000000910000780c */ /* 0x000fc600047a1670 */
[----:B------:R1:W-:Y:S01]  /*30230*/  @!P3 STG.E.U8 desc[UR26][R30.64+0x90], R9 ;  /* 0x000090091e00b986 */ /* 0x0003e2000c10111a */
[C---:B------:R-:W-:Y:S02]  /*30240*/  ISETP.LT.OR P3, PT, R0.reuse, 0x99, !P1 ;  /* 0x000000990000780c */ /* 0x040fe40004f61670 */
[----:B0-----:R-:W-:Y:S01]  /*30250*/  F2FP.SATFINITE.E4M3.F32.PACK_AB_MERGE_C R7, RZ, R2, RZ ;  /* 0x00000002ff07723e */ /* 0x001fe200048070ff */
[----:B------:R-:W-:Y:S01]  /*30260*/  @!P2 STG.E.U8 desc[UR26][R30.64+0x91], R13 ;  /* 0x0000910d1e00a986 */ /* 0x000fe2000c10111a */
[----:B------:R-:W-:Y:S02]  /*30270*/  ISETP.LT.OR P2, PT, R0, 0x9a, !P1 ;  /* 0x0000009a0000780c */ /* 0x000fe40004f41670 */
[----:B-1----:R-:W-:Y:S01]  /*30280*/  F2FP.SATFINITE.E4M3.F32.PACK_AB_MERGE_C R9, RZ, R3, RZ ;  /* 0x00000003ff09723e */ /* 0x002fe200048070ff */
        /* <DEDUP_REMOVED lines=88> */
[----:B------:R-:W-:Y:S02]  /*30810*/  FMUL R4, R38, UR18 ;  /* 0x0000001226047c20 */ /* 0x000fe40008400000 */
[----:B0-----:R-:W-:Y:S01]  /*30820*/  F2FP.SATFINITE.E4M3.F32.PACK_AB_MERGE_C R7, RZ, R2, RZ ;  /* 0x00000002ff07723e */ /* 0x001fe200048070ff */
[----:B------:R-:W4:Y:S04]  /*30830*/  LDL.LU R38, [R1+0x414] ;  /* 0x0004140001267983 */ /* 0x000f280000300800 */
        /* <DEDUP_REMOVED lines=30> */
[----:B------:R-:W-:Y:S01]  /*30a20*/  ISETP.LT.OR P6, PT, R0, 0xca, !P0 ;  /* 0x000000ca0000780c */ /* 0x000fe200047c1670 */
[----:B------:R-:W-:Y:S02]  /*30a30*/  FMUL R2, R41, UR18 ;  /* 0x0000001229027c20 */ /* 0x000fe40008400000 */
[----:B------:R-:W4:Y:S01]  /*30a40*/  LDL.LU R41, [R1+0x42c] ;  /* 0x00042c0001297983 */ /* 0x000f220000300800 */
[----:B------:R-:W-:Y:S02]  /*30a50*/  F2FP.SATFINITE.E4M3.F32.PACK_AB_MERGE_C R13, RZ, R4, RZ ;  /* 0x00000004ff0d723e */ /* 0x000fe400048070ff */
[----:B0-----:R-:W-:Y:S01]  /*30a60*/  F2FP.SATFINITE.E4M3.F32.PACK_AB_MERGE_C R7, RZ, R2, RZ ;  /* 0x00000002ff07723e */ /* 0x001fe200048070ff */
[----:B------:R-:W-:Y:S02]  /*30a70*/  FMUL R3, R39, UR18 ;  /* 0x0000001227037c20 */ /* 0x000fe40008400000 */
[----:B------:R-:W4:Y:S01]  /*30a80*/  LDL.LU R39, [R1+0x430] ;  /* 0x0004300001277983 */ /* 0x000f220000300800 */
[----:B------:R-:W-:-:S03]  /*30a90*/  FMUL R4, R38, UR18 ;  /* 0x0000001226047c20 */ /* 0x000fc60008400000 */
[----:B------:R-:W-:Y:S04]  /*30aa0*/  @!P5 STG.E.U8 desc[UR26][R28.64+0xc0], R11 ;  /* 0x0000c00b1c00d986 */ /* 0x000fe8000c10111a */
[----:B------:R0:W-:Y:S04]  /*30ab0*/  @!P3 STG.E.U8 desc[UR26][R30.64+0xc8], R9 ;  /* 0x0000c8091e00b986 */ /* 0x0001e8000c10111a */
[----:B------:R1:W-:Y:S04]  /*30ac0*/  @!P2 STG.E.U8 desc[UR26][R30.64+0xc9], R13 ;  /* 0x0000c90d1e00a986 */ /* 0x0003e8000c10111a */
[----:B------:R-:W4:Y:S01]  /*30ad0*/  LDL.LU R38, [R1+0x434] ;  /* 0x0004340001267983 */ /* 0x000f220000300800 */
        /* <DEDUP_REMOVED lines=16> */
[C---:B------:R-:W-:Y:S01]  /*30be0*/  ISETP.LT.OR P3, PT, R0.reuse, 0xd1, !P1 ;  /* 0x000000d10000780c */ /* 0x040fe20004f61670 */
[----:B------:R-:W4:Y:S01]  /*30bf0*/  LDL.LU R42, [R1+0x44c] ;  /* 0x00044c00012a7983 */ /* 0x000f220000300800 */
[C---:B------:R-:W-:Y:S02]  /*30c00*/  ISETP.LT.OR P2, PT, R0.reuse, 0xd2, !P1 ;  /* 0x000000d20000780c */ /* 0x040fe40004f41670 */
[----:B------:R-:W-:Y:S02]  /*30c10*/  ISETP.LT.OR P6, PT, R0, 0xd2, !P0 ;  /* 0x000000d20000780c */ /* 0x000fe400047c1670 */
[----:B------:R-:W-:-:S05]  /*30c20*/  F2FP.SATFINITE.E4M3.F32.PACK_AB_MERGE_C R5, RZ, R5, RZ ;  /* 0x00000005ff05723e */ /* 0x000fca00048070ff */
[----:B------:R0:W-:Y:S01]  /*30c30*/  @!P5 STG.E.U8 desc[UR26][R28.64+0xc8], R5 ;  /* 0x0000c8051c00d986 */ /* 0x0001e2000c10111a */
[----:B------:R-:W-:-:S03]  /*30c40*/  ISETP.LT.OR P5, PT, R0, 0xd1, !P0 ;  /* 0x000000d10000780c */ /* 0x000fc600047a1670 */
[----:B------:R-:W-:Y:S01]  /*30c50*/  @!P3 STG.E.U8 desc[UR26][R30.64+0xd0], R9 ;  /* 0x0000d0091e00b986 */ /* 0x000fe2000c10111a */
[----:B------:R-:W-:-:S03]  /*30c60*/  ISETP.LT.OR P3, PT, R0, 0xd9, !P1 ;  /* 0x000000d90000780c */ /* 0x000fc60004f61670 */
[----:B------:R1:W-:Y:S01]  /*30c70*/  @!P2 STG.E.U8 desc[UR26][R30.64+0xd1], R11 ;  /* 0x0000d10b1e00a986 */ /* 0x0003e2000c10111a */
[----:B0-----:R-:W-:Y:S02]  /*30c80*/  F2FP.SATFINITE.E4M3.F32.PACK_AB_MERGE_C R5, RZ, R3, RZ ;  /* 0x00000003ff05723e */ /* 0x001fe400048070ff */
[----:B------:R-:W-:-:S03]  /*30c90*/  ISETP.LT.OR P2, PT, R0, 0xda, !P1 ;  /* 0x000000da0000780c */ /* 0x000fc60004f41670 */
[----:B------:R-:W-:Y:S01]  /*30ca0*/  @!P6 STG.E.U8 desc[UR26][R28.64+0xd1], R5 ;  /* 0x0000d1051c00e986 */ /* 0x000fe2000c10111a */
[----:B-1----:R-:W-:Y:S02]  /*30cb0*/  F2FP.SATFINITE.E4M3.F32.PACK_AB_MERGE_C R11, RZ, R2, RZ ;  /* 0x00000002ff0b723e */ /* 0x002fe400048070ff */
[----:B------:R-:W-:Y:S01]  /*30cc0*/  ISETP.LT.OR P6, PT, R0, 0xda, !P0 ;  /* 0x000000da0000780c */ /* 0x000fe200047c1670 */
[----:B------:R-:W-:Y:S02]  /*30cd0*/  FMUL R2, R41, UR18 ;  /* 0x0000001229027c20 */ /* 0x000fe40008400000 */
[----:B------:R-:W4:Y:S01]  /*30ce0*/  LDL.LU R41, [R1+0x450] ;  /* 0x0004500001297983 */ /* 0x000f220000300800 */
[----:B------:R-:W-:Y:S01]  /*30cf0*/  F2FP.SATFINITE.E4M3.F32.PACK_AB_MERGE_C R9, RZ, R4, RZ ;  /* 0x00000004ff09723e */ /* 0x000fe200048070ff */
[----:B------:R-:W-:Y:S02]  /*30d00*/  FMUL R3, R39, UR18 ;  /* 0x0000001227037c20 */ /* 0x000fe40008400000 */
[----:B------:R-:W4:Y:S04]  /*30d10*/  LDL.LU R39, [R1+0x454] ;  /* 0x0004540001277983 */ /* 0x000f280000300800 */
[----:B------:R-:W-:Y:S04]  /*30d20*/  @!P5 STG.E.U8 desc[UR26][R28.64+0xd0], R13 ;  /* 0x0000d00d1c00d986 */ /* 0x000fe8000c10111a */
[----:B------:R0:W-:Y:S01]  /*30d30*/  @!P3 STG.E.U8 desc[UR26][R30.64+0xd8], R7 ;  /* 0x0000d8071e00b986 */ /* 0x0001e2000c10111a */
[----:B------:R-:W-:-:S03]  /*30d40*/  FMUL R4, R38, UR18 ;  /* 0x0000001226047c20 */ /* 0x000fc60008400000 */
[----:B------:R-:W4:Y:S01]  /*30d50*/  LDL.LU R38, [R1+0x458] ;  /* 0x0004580001267983 */ /* 0x000f220000300800 */
[----:B0-----:R-:W-:-:S03]  /*30d60*/  F2FP.SATFINITE.E4M3.F32.PACK_AB_MERGE_C R7, RZ, R2, RZ ;  /* 0x00000002ff07723e */ /* 0x001fc600048070ff */
[----:B------:R0:W-:Y:S01]  /*30d70*/  @!P2 STG.E.U8 desc[UR26][R30.64+0xd9], R9 ;  /* 0x0000d9091e00a986 */ /* 0x0001e2000c10111a */
[----:B------:R-:W-:-:S03]  /*30d80*/  F2FP.SATFINITE.E4M3.F32.PACK_AB_MERGE_C R13, RZ, R4, RZ ;  /* 0x00000004ff0d723e */ /* 0x000fc600048070ff */
[----:B------:R1:W-:Y:S01]  /*30d90*/  @!P6 STG.E.U8 desc[UR26][R28.64+0xd9], R7 ;  /* 0x0000d9071c00e986 */ /* 0x0003e2000c10111a */
[----:B0-----:R-:W-:Y:S01]  /*30da0*/  F2FP.SATFINITE.E4M3.F32.PACK_AB_MERGE_C R9, RZ, R3, RZ ;  /* 0x00000003ff09723e */ /* 0x001fe200048070ff */
[----:B------:R-:W-:Y:S02]  /*30db0*/  FMUL R5, R37, UR18 ;  /* 0x0000001225057c20 */ /* 0x000fe40008400000 */
[----:B------:R-:W4:Y:S01]  /*30dc0*/  LDL.LU R37, [R1+0x45c] ;  /* 0x00045c0001257983 */ /* 0x000f220000300800 */
[----:B------:R-:W-:-:S03]  /*30dd0*/  FMUL R2, R35, UR18 ;  /* 0x0000001223027c20 */ /* 0x000fc60008400000 */
[----:B------:R-:W4:Y:S02]  /*30de0*/  LDL.LU R35, [R1+0x460] ;  /* 0x0004600001237983 */ /* 0x000f240000300800 */
[----:B-1----:R-:W-:Y:S01]  /*30df0*/  F2FP.SATFINITE.E4M3.F32.PACK_AB_MERGE_C R7, RZ, R2, RZ ;  /* 0x00000002ff07723e */ /* 0x002fe200048070ff */
        /* <DEDUP_REMOVED lines=16> */
[----:B------:R-:W-:Y:S02]  /*30f00*/  F2FP.SATFINITE.E4M3.F32.PACK_AB_MERGE_C R5, RZ, R5, RZ ;  /* 0x00000005ff05723e */ /* 0x000fe400048070ff */
[----:B0-----:R-:W-:Y:S01]  /*30f10*/  F2FP.SATFINITE.E4M3.F32.PACK_AB_MERGE_C R11, RZ, R4, RZ ;  /* 0x00000004ff0b723e */ /* 0x001fe200048070ff */
[----:B------:R-:W-:Y:S01]  /*30f20*/  @!P6 STG.E.U8 desc[UR26][R28.64+0xe1], R7 ;  /* 0x0000e1071c00e986 */ /* 0x000fe2000c10111a */
[C---:B------:R-:W-:Y:S02]  /*30f30*/  ISETP.LT.OR P6, PT, R0.reuse, 0xea, !P0 ;  /* 0x000000ea0000780c */ /* 0x040fe400047c1670 */
[----:B-1----:R-:W-:Y:S01]  /*30f40*/  F2FP.SATFINITE.E4M3.F32.PACK_AB_MERGE_C R9, RZ, R3, RZ ;  /* 0x00000003ff09723e */ /* 0x002fe200048070ff */
[----:B------:R0:W-:Y:S01]  /*30f50*/  @!P5 STG.E.U8 desc[UR26][R28.64+0xe0], R5 ;  /* 0x0000e0051c00d986 */ /* 0x0001e2000c10111a */
[----:B------:R-:W-:-:S03]  /*30f60*/  ISETP.LT.OR P5, PT, R0, 0xe9, !P0 ;  /* 0x000000e90000780c */ /* 0x000fc600047a1670 */
[----:B------:R-:W-:Y:S01]  /*30f70*/  @!P2 STG.E.U8 desc[UR26][R30.64+0xe9], R11 ;  /* 0x0000e90b1e00a986 */ /* 0x000fe2000c10111a */
[----:B------:R-:W-:Y:S01]  /*30f80*/  ISETP.LT.OR P2, PT, R0, 0xf2, !P1 ;  /* 0x000000f20000780c */ /* 0x000fe20004f41670 */
[----:B------:R-:W-:Y:S02]  /*30f90*/  FMUL R3, R42, UR18 ;  /* 0x000000122a037c20 */ /* 0x000fe40008400000 */
[----:B------:R1:W-:Y:S01]  /*30fa0*/  @!P3 STG.E.U8 desc[UR26][R30.64+0xe8], R9 ;  /* 0x0000e8091e00b986 */ /* 0x0003e2000c10111a */
[----:B------:R-:W-:Y:S02]  /*30fb0*/  ISETP.LT.OR P3, PT, R0, 0xf1, !P1 ;  /* 0x000000f10000780c */ /* 0x000fe40004f61670 */
[----:B------:R-:W-:Y:S01]  /*30fc0*/  F2FP.SATFINITE.E4M3.F32.PACK_AB_MERGE_C R13, RZ, R2, RZ ;  /* 0x00000002ff0d723e */ /* 0x000fe200048070ff */
[----:B------:R-:W-:Y:S01]  /*30fd0*/  FMUL R2, R41, UR18 ;  /* 0x0000001229027c20 */ /* 0x000fe20008400000 */
[----:B------:R-:W-:Y:S01]  /*30fe0*/  FMUL R4, R39, UR18 ;  /* 0x0000001227047c20 */ /* 0x000fe20008400000 */
[----:B------:R-:W-:-:S03]  /*30ff0*/  F2FP.SATFINITE.E4M3.F32.PACK_AB_MERGE_C R3, RZ, R3, RZ ;  /* 0x00000003ff03723e */ /* 0x000fc600048070ff */
[----:B0-----:R-:W-:Y:S02]  /*31000*/  F2FP.SATFINITE.E4M3.F32.PACK_AB_MERGE_C R5, RZ, R2, RZ ;  /* 0x00000002ff05723e */ /* 0x001fe400048070ff */
[----:B------:R-:W-:Y:S01]  /*31010*/  F2FP.SATFINITE.E4M3.F32.PACK_AB_MERGE_C R7, RZ, R4, RZ ;  /* 0x00000004ff07723e */ /* 0x000fe200048070ff */
[----:B------:R-:W-:Y:S01]  /*31020*/  @!P5 STG.E.U8 desc[UR26][R28.64+0xe8], R13 ;  /* 0x0000e80d1c00d986 */ /* 0x000fe2000c10111a */
[----:B------:R-:W-:-:S03]  /*31030*/  ISETP.LT.OR P5, PT, R0, 0xf1, !P0 ;  /* 0x000000f10000780c */ /* 0x000fc600047a1670 */
[----:B------:R-:W-:Y:S01]  /*31040*/  @!P6 STG.E.U8 desc[UR26][R28.64+0xe9], R3 ;  /* 0x0000e9031c00e986 */ /* 0x000fe2000c10111a */
[----:B------:R-:W-:-:S03]  /*31050*/  ISETP.LT.OR P6, PT, R0, 0xf2, !P0 ;  /* 0x000000f20000780c */ /* 0x000fc600047c1670 */
[----:B------:R0:W-:Y:S01]  /*31060*/  @!P2 STG.E.U8 desc[UR26][R30.64+0xf1], R7 ;  /* 0x0000f1071e00a986 */ /* 0x0001e2000c10111a */
[----:B------:R-:W-:Y:S01]  /*31070*/  FMUL R2, R38, UR18 ;  /* 0x0000001226027c20 */ /* 0x000fe20008400000 */
[C---:B------:R-:W-:Y:S02]  /*31080*/  ISETP.LT.OR P2, PT, R0.reuse, 0xf9, !P1 ;  /* 0x000000f90000780c */ /* 0x040fe40004f41670 */
[----:B------:R4:W-:Y:S01]  /*31090*/  @!P3 STG.E.U8 desc[UR26][R30.64+0xf0], R5 ;  /* 0x0000f0051e00b986 */ /* 0x0009e2000c10111a */
[C---:B------:R-:W-:Y:S02]  /*310a0*/  ISETP.LT.OR P1, PT, R0.reuse, 0xfa, !P1 ;  /* 0x000000fa0000780c */ /* 0x040fe40004f21670 */
[C---:B------:R-:W-:Y:S02]  /*310b0*/  ISETP.LT.OR P3, PT, R0.reuse, 0xf9, !P0 ;  /* 0x000000f90000780c */ /* 0x040fe40004761670 */
[----:B------:R-:W-:Y:S02]  /*310c0*/  ISETP.LT.OR P0, PT, R0, 0xfa, !P0 ;  /* 0x000000fa0000780c */ /* 0x000fe40004701670 */
[----:B-1----:R-:W-:-:S05]  /*310d0*/  F2FP.SATFINITE.E4M3.F32.PACK_AB_MERGE_C R9, RZ, R2, RZ ;  /* 0x00000002ff09723e */ /* 0x002fca00048070ff */
[----:B------:R1:W-:Y:S01]  /*310e0*/  @!P5 STG.E.U8 desc[UR26][R28.64+0xf0], R9 ;  /* 0x0000f0091c00d986 */ /* 0x0003e2000c10111a */
[----:B------:R-:W-:Y:S01]  /*310f0*/  FMUL R0, R37, UR18 ;  /* 0x0000001225007c20 */ /* 0x000fe20008400000 */
[----:B------:R-:W-:-:S04]  /*31100*/  FMUL R2, R35, UR18 ;  /* 0x0000001223027c20 */ /* 0x000fc80008400000 */
[----:B0-----:R-:W-:Y:S02]  /*31110*/  F2FP.SATFINITE.E4M3.F32.PACK_AB_MERGE_C R7, RZ, R0, RZ ;  /* 0x00000000ff07723e */ /* 0x001fe400048070ff */
[----:B------:R-:W-:Y:S01]  /*31120*/  F2FP.SATFINITE.E4M3.F32.PACK_AB_MERGE_C R11, RZ, R2, RZ ;  /* 0x00000002ff0b723e */ /* 0x000fe200048070ff */
[----:B--2---:R-:W-:Y:S02]  /*31130*/  FMUL R3, R34, UR18 ;  /* 0x0000001222037c20 */ /* 0x004fe40008400000 */
[----:B------:R1:W-:Y:S03]  /*31140*/  @!P6 STG.E.U8 desc[UR26][R28.64+0xf1], R7 ;  /* 0x0000f1071c00e986 */ /* 0x0003e6000c10111a */
[----:B------:R-:W-:Y:S01]  /*31150*/  F2FP.SATFINITE.E4M3.F32.PACK_AB_MERGE_C R3, RZ, R3, RZ ;  /* 0x00000003ff03723e */ /* 0x000fe200048070ff */
[----:B------:R1:W-:Y:S04]  /*31160*/  @!P2 STG.E.U8 desc[UR26][R30.64+0xf8], R11 ;  /* 0x0000f80b1e00a986 */ /* 0x0003e8000c10111a */
[----:B------:R1:W-:Y:S01]  /*31170*/  @!P1 STG.E.U8 desc[UR26][R30.64+0xf9], R3 ;  /* 0x0000f9031e009986 */ /* 0x0003e2000c10111a */
[----:B---3--:R-:W-:-:S05]  /*31180*/  FMUL R4, R33, UR18 ;  /* 0x0000001221047c20 */ /* 0x008fca0008400000 */
[----:B------:R-:W-:Y:S01]  /*31190*/  F2FP.SATFINITE.E4M3.F32.PACK_AB_MERGE_C R13, RZ, R4, RZ ;  /* 0x00000004ff0d723e */ /* 0x000fe200048070ff */
[----:B----4-:R-:W-:-:S05]  /*311a0*/  FMUL R5, R32, UR18 ;  /* 0x0000001220057c20 */ /* 0x010fca0008400000 */
[----:B------:R-:W-:Y:S01]  /*311b0*/  F2FP.SATFINITE.E4M3.F32.PACK_AB_MERGE_C R5, RZ, R5, RZ ;  /* 0x00000005ff05723e */ /* 0x000fe200048070ff */
[----:B------:R1:W-:Y:S04]  /*311c0*/  @!P3 STG.E.U8 desc[UR26][R28.64+0xf8], R13 ;  /* 0x0000f80d1c00b986 */ /* 0x0003e8000c10111a */
[----:B------:R1:W-:Y:S02]  /*311d0*/  @!P0 STG.E.U8 desc[UR26][R28.64+0xf9], R5 ;  /* 0x0000f9051c008986 */ /* 0x0003e4000c10111a */
.L_x_545:
[----:B------:R-:W-:Y:S05]  /*311e0*/  BSYNC B0 ;  /* 0x0000000000007941 */ /* 0x000fea0003800000 */
.L_x_31:
[----:B01---5:R-:W2:Y:S04]  /*311f0*/  LDL.LU R3, [R1+0x470] ;  /* 0x0004700001037983 */ /* 0x023ea80000300800 */
[----:B------:R-:W2:Y:S01]  /*31200*/  LDL.LU R2, [R1+0x474] ;  /* 0x0004740001027983 */ /* 0x000ea20000300800 */
[----:B------:R-:W-:Y:S01]  /*31210*/  ULDC UR10, c[0x0][0xc] ;  /* 0x00000300000a7ab9 */ /* 0x000fe20000000800 */
[----:B------:R-:W-:Y:S01]  /*31220*/  ULDC UR11, c[0x0][0x10] ;  /* 0x00000400000b7ab9 */ /* 0x000fe20000000800 */
[----:B--234-:R-:W0:Y:S01]  /*31230*/  LDC R5, c[0x0][0x14] ;  /* 0x00000500ff057b82 */ /* 0x01ce220000000800 */
[----:B------:R-:W-:Y:S01]  /*31240*/  UIMAD.WIDE.U32 UR10, UR10, UR11, URZ ;  /* 0x0000000b0a0a72a5 */ /* 0x000fe2000f8e003f */
[----:B------:R-:W-:Y:S01]  /*31250*/  PRMT R0, RZ, 0x7610, R0 ;  /* 0x00007610ff007816 */ /* 0x000fe20000000000 */
[----:B------:R-:W-:-:S04]  /*31260*/  UMOV UR19, 0xffffffff ;  /* 0xffffffff00137882 */ /* 0x000fc80000000000 */
[----:B0-----:R-:W-:-:S04]  /*31270*/  IMAD.WIDE.U32 R2, R5, UR10, R2 ;  /* 0x0000000a05027c25 */ /* 0x001fc8000f8e0002 */
[----:B------:R-:W-:Y:S01]  /*31280*/  IMAD R5, R5, UR11, RZ ;  /* 0x0000000b05057c24 */ /* 0x000fe2000f8e02ff */
[----:B------:R-:W-:Y:S01]  /*31290*/  ULDC.64 UR10, c[0x0][0x650] ;  /* 0x00019400000a7ab9 */ /* 0x000fe20000000a00 */
[----:B------:R-:W-:Y:S01]  /*312a0*/  IMAD.MOV.U32 R11, RZ, RZ, R2 ;  /* 0x000000ffff0b7224 */ /* 0x000fe200078e0002 */
[----:B------:R-:W-:Y:S01]  /*312b0*/  ISETP.GE.U32.AND P0, PT, R2, UR10, PT ;  /* 0x0000000a02007c0c */ /* 0x000fe2000bf06070 */
[----:B------:R-:W-:Y:S01]  /*312c0*/  IMAD.MOV.U32 R2, RZ, RZ, -0x1 ;  /* 0xffffffffff027424 */ /* 0x000fe200078e00ff */
[----:B------:R-:W-:-:S04]  /*312d0*/  IADD3 R13, R3, R5, RZ ;  /* 0x00000005030d7210 */ /* 0x000fc80007ffe0ff */
[----:B------:R-:W-:Y:S01]  /*312e0*/  ISETP.GE.U32.AND.EX P0, PT, R13, UR11, PT, P0 ;  /* 0x0000000b0d007c0c */ /* 0x000fe2000bf06100 */
[----:B------:R0:W-:Y:S04]  /*312f0*/  STL [R1+0x470], R13 ;  /* 0x0004700d01007387 */ /* 0x0001e80000100800 */
[----:B------:R0:W-:Y:S04]  /*31300*/  STL [R1+0x474], R11 ;  /* 0x0004740b01007387 */ /* 0x0001e80000100800 */
[----:B------:R0:W-:Y:S04]  /*31310*/  STL [R1+0x478], R2 ;  /* 0x0004780201007387 */ /* 0x0001e80000100800 */
[----:B------:R-:W-:Y:S05]  /*31320*/  @P0 BRA `(.L_x_546) ;  /* 0x0000000400740947 */ /* 0x000fea0003800000 */
[----:B------:R-:W1:Y:S01]  /*31330*/  S2R R8, SR_CTAID.X ;  /* 0x0000000000087919 */ /* 0x000e620000002500 */
[----:B------:R-:W-:Y:S01]  /*31340*/  ULDC.64 UR20, c[0x0][0x628] ;  /* 0x00018a0000147ab9 */ /* 0x000fe20000000a00 */
[----:B------:R-:W2:Y:S01]  /*31350*/  LDC R9, c[0x0][0x144] ;  /* 0x00005100ff097b82 */ /* 0x000ea20000000800 */
[----:B------:R-:W-:Y:S01]  /*31360*/  ULDC UR6, c[0x0][0x150] ;  /* 0x0000540000067ab9 */ /* 0x000fe20000000800 */
[----:B------:R-:W3:Y:S01]  /*31370*/  S2R R12, SR_CTAID.Y ;  /* 0x00000000000c7919 */ /* 0x000ee20000002600 */
[----:B------:R-:W-:Y:S01]  /*31380*/  ISETP.NE.U32.AND P0, PT, RZ, UR20, PT ;  /* 0x00000014ff007c0c */ /* 0x000fe2000bf05070 */
[----:B------:R-:W-:Y:S01]  /*31390*/  ULDC UR22, c[0x0][0x630] ;  /* 0x00018c0000167ab9 */ /* 0x000fe20000000800 */
[----:B------:R-:W-:Y:S02]  /*313a0*/  R2UR UR14, R11 ;  /* 0x000000000b0e72ca */ /* 0x000fe400000e0000 */
[----:B------:R-:W-:Y:S01]  /*313b0*/  ISETP.NE.AND.EX P0, PT, RZ, UR21, PT, P0 ;  /* 0x00000015ff007c0c */ /* 0x000fe2000bf05300 */
[----:B------:R-:W4:Y:S01]  /*313c0*/  LDC.64 R6, c[0x0][0x620] ;  /* 0x00018800ff067b82 */ /* 0x000f220000000a00 */
[----:B------:R-:W-:-:S02]  /*313d0*/  R2UR UR15, R13 ;  /* 0x000000000d0f72ca */ /* 0x000fc400000e0000 */
[----:B-1----:R-:W-:-:S05]  /*313e0*/  I2FP.F32.U32 R0, R8 ;  /* 0x0000000800007245 */ /* 0x002fca0000201000 */
[----:B------:R-:W-:-:S06]  /*313f0*/  FMUL R0, R0, UR6 ;  /* 0x0000000600007c20 */ /* 0x000fcc0008400000 */
[----:B------:R-:W1:Y:S01]  /*31400*/  F2I.U32.TRUNC.NTZ R0, R0 ;  /* 0x0000000000007305 */ /* 0x000e62000020f000 */
[----:B---3--:R-:W-:Y:S05]  /*31410*/  @!P0 BRA `(.L_x_547) ;  /* 0x0000000000308947 */ /* 0x008fea0003800000 */
        /* <DEDUP_REMOVED lines=12> */
.L_x_547:
[----:B------:R-:W-:Y:S01]  /*314e0*/  USHF.R.U64 UR19, UR14, UR22, UR15 ;  /* 0x000000160e137299 */ /* 0x000fe2000800120f */
[----:B------:R-:W3:Y:S01]  /*314f0*/  LDC.64 R20, c[0x0][0x640] ;  /* 0x00019000ff147b82 */ /* 0x000ee20000000a00 */
[----:B------:R-:W-:Y:S01]  /*31500*/  USHF.R.U32.HI UR6, URZ, UR22, UR15 ;  /* 0x000000163f067299 */ /* 0x000fe2000801160f */
[----:B-1----:R-:W-:Y:S02]  /*31510*/  IMAD.MOV R10, RZ, RZ, -R0 ;  /* 0x000000ffff0a7224 */ /* 0x002fe400078e0a00 */
[----:B0-----:R-:W-:Y:S01]  /*31520*/  IMAD.MOV.U32 R2, RZ, RZ, R11 ;  /* 0x000000ffff027224 */ /* 0x001fe200078e000b */
[----:B------:R-:W-:Y:S01]  /*31530*/  IADD3 R5, P0, RZ, -UR19, RZ ;  /* 0x80000013ff057c10 */ /* 0x000fe2000ff1e0ff */
[----:B--2---:R-:W-:Y:S02]  /*31540*/  IMAD R17, R9, R10, R8 ;  /* 0x0000000a09117224 */ /* 0x004fe400078e0208 */
[----:B------:R-:W0:Y:S01]  /*31550*/  LDC R4, c[0x0][0x618] ;  /* 0x00018600ff047b82 */ /* 0x000e220000000800 */
[----:B------:R-:W-:Y:S01]  /*31560*/  IADD3.X R3, RZ, ~UR6, RZ, P0, !PT ;  /* 0x80000006ff037c10 */ /* 0x000fe200087fe4ff */
[----:B------:R-:W-:-:S04]  /*31570*/  ULDC UR6, c[0x0][0x154] ;  /* 0x0000550000067ab9 */ /* 0x000fc80000000800 */
[-C--:B----4-:R-:W-:Y:S01]  /*31580*/  IMAD R0, R3, R6.reuse, RZ ;  /* 0x0000000603007224 */ /* 0x090fe200078e02ff */
[----:B------:R-:W-:Y:S01]  /*31590*/  MOV R3, R13 ;  /* 0x0000000d00037202 */ /* 0x000fe20000000f00 */
[----:B------:R-:W1:Y:S02]  /*315a0*/  LDC R14, c[0x0][0x608] ;  /* 0x00018200ff0e7b82 */ /* 0x000e640000000800 */
[----:B------:R-:W-:-:S06]  /*315b0*/  IMAD.WIDE.U32 R2, R5, R6, R2 ;  /* 0x0000000605027225 */ /* 0x000fcc00078e0002 */
[----:B------:R-:W2:Y:S01]  /*315c0*/  LDC R18, c[0x0][0x658] ;  /* 0x00019600ff127b82 */ /* 0x000ea20000000800 */
[----:B------:R-:W-:Y:S01]  /*315d0*/  IMAD R5, R5, R7, R0 ;  /* 0x0000000705057224 */ /* 0x000fe200078e0200 */
[----:B------:R-:W-:Y:S02]  /*315e0*/  I2FP.F32.U32 R0, R12 ;  /* 0x0000000c00007245 */ /* 0x000fe40000201000 */
[----:B---3--:R-:W-:Y:S01]  /*315f0*/  ISETP.NE.U32.AND P0, PT, R20, RZ, PT ;  /* 0x000000ff1400720c */ /* 0x008fe20003f05070 */
[----:B------:R-:W-:Y:S01]  /*31600*/  IMAD.IADD R3, R3, 0x1, R5 ;  /* 0x0000000103037824 */ /* 0x000fe200078e0205 */
[----:B------:R-:W-:Y:S01]  /*31610*/  MOV R7, 0x1 ;  /* 0x0000000100077802 */ /* 0x000fe20000000f00 */
[----:B------:R-:W-:Y:S01]  /*31620*/  FMUL R0, R0, UR6 ;  /* 0x0000000600007c20 */ /* 0x000fe20008400000 */
[----:B------:R-:W3:Y:S01]  /*31630*/  LDC R15, c[0x0][0x148] ;  /* 0x00005200ff0f7b82 */ /* 0x000ee20000000800 */
[----:B------:R-:W-:Y:S01]  /*31640*/  ISETP.NE.AND.EX P0, PT, R21, RZ, PT, P0 ;  /* 0x000000ff1500720c */ /* 0x000fe20003f05300 */
[----:B------:R-:W-:Y:S01]  /*31650*/  IMAD.MOV.U32 R5, RZ, RZ, -0x1 ;  /* 0xffffffffff057424 */ /* 0x000fe200078e00ff */
[-CC-:B0-----:R-:W-:Y:S01]  /*31660*/  SHF.R.U64 R10, R2, R4.reuse, R3.reuse ;  /* 0x00000004020a7219 */ /* 0x181fe20000001203 */
[----:B------:R0:W4:Y:S01]  /*31670*/  F2I.U32.TRUNC.NTZ R13, R0 ;  /* 0x00000000000d7305 */ /* 0x000122000020f000 */
[----:B------:R-:W-:-:S03]  /*31680*/  SHF.R.U32.HI R3, RZ, R4, R3 ;  /* 0x00000004ff037219 */ /* 0x000fc60000011603 */
[----:B------:R-:W0:Y:S01]  /*31690*/  LDC R16, c[0x0][0x600] ;  /* 0x00018000ff107b82 */ /* 0x000e220000000800 */
[-CC-:B-1----:R-:W-:Y:S02]  /*316a0*/  SHF.R.U64 R8, R10, R14.reuse, R3.reuse ;  /* 0x0000000e0a087219 */ /* 0x182fe40000001203 */
[----:B------:R-:W-:-:S05]  /*316b0*/  SHF.R.U32.HI R3, RZ, R14, R3 ;  /* 0x0000000eff037219 */ /* 0x000fca0000011603 */
[----:B------:R-:W1:Y:S01]  /*316c0*/  LDC R22, c[0x0][0x648] ;  /* 0x00019200ff167b82 */ /* 0x000e620000000800 */
[-CC-:B--2---:R-:W-:Y:S02]  /*316d0*/  SHF.R.U64 R11, R8, R18.reuse, R3.reuse ;  /* 0x00000012080b7219 */ /* 0x184fe40000001203 */
[-C--:B------:R-:W-:Y:S02]  /*316e0*/  SHF.L.U32 R5, R5, R18.reuse, RZ ;  /* 0x0000001205057219 */ /* 0x080fe400000006ff */
[-C--:B------:R-:W-:Y:S01]  /*316f0*/  SHF.R.U32.HI R3, RZ, R18.reuse, R3 ;  /* 0x00000012ff037219 */ /* 0x080fe20000011603 */
[----:B------:R-:W-:Y:S01]  /*31700*/  IMAD.MOV.U32 R2, RZ, RZ, R11 ;  /* 0x000000ffff027224 */ /* 0x000fe200078e000b */
[----:B------:R-:W-:Y:S01]  /*31710*/  SHF.L.U32 R40, R7, R18, RZ ;  /* 0x0000001207287219 */ /* 0x000fe200000006ff */
[----:B------:R-:W2:Y:S01]  /*31720*/  LDC R23, c[0x0][0x638] ;  /* 0x00018e00ff177b82 */ /* 0x000ea20000000800 */
[----:B------:R-:W-:-:S07]  /*31730*/  LOP3.LUT R19, RZ, R5, RZ, 0x33, !PT ;  /* 0x00000005ff137212 */ /* 0x000fce00078e33ff */
[----:B------:R-:W0:Y:S01]  /*31740*/  LDC R24, c[0x0][0x610] ;  /* 0x00018400ff187b82 */ /* 0x000e220000000800 */
[----:B----4-:R-:W-:Y:S05]  /*31750*/  @!P0 BRA `(.L_x_548) ;  /* 0x0000000000288947 */ /* 0x010fea0003800000 */
[----:B0-----:R-:W0:Y:S02]  /*31760*/  LDC R0, c[0x0][0x64c] ;  /* 0x00019300ff007b82 */ /* 0x001e240000000800 */
[----:B0-----:R-:W-:-:S05]  /*31770*/  IADD3 R7, P0, R11, R0, RZ ;  /* 0x000000000b077210 */ /* 0x001fca0007f1e0ff */
[----:B------:R-:W-:-:S04]  /*31780*/  IMAD.X R9, RZ, RZ, R3, P0 ;  /* 0x000000ffff097224 */ /* 0x000fc800000e0603 */
[----:B------:R-:W-:-:S04]  /*31790*/  IMAD.WIDE.U32 R2, R9, R20, RZ ;  /* 0x0000001409027225 */ /* 0x000fc800078e00ff */
[----:B------:R-:W-:-:S04]  /*317a0*/  IMAD.WIDE.U32 R4, P0, R7, R21, R2 ;  /* 0x0000001507047225 */ /* 0x000fc80007800002 */
[----:B------:R-:W-:Y:S01]  /*317b0*/  IMAD.WIDE.U32 R2, R7, R20, RZ ;  /* 0x0000001407027225 */ /* 0x000fe200078e00ff */
[----:B------:R-:W-:-:S03]  /*317c0*/  IADD3.X R7, RZ, RZ, RZ, P0, !PT ;  /* 0x000000ffff077210 */ /* 0x000fc600007fe4ff */
[----:B------:R-:W-:Y:S01]  /*317d0*/  IMAD.MOV.U32 R6, RZ, RZ, R5 ;  /* 0x000000ffff067224 */ /* 0x000fe200078e0005 */
[----:B------:R-:W-:-:S05]  /*317e0*/  IADD3 RZ, P0, R3, R4, RZ ;  /* 0x0000000403ff7210 */ /* 0x000fca0007f1e0ff */
[----:B------:R-:W-:-:S08]  /*317f0*/  IMAD.WIDE.U32.X R2, R9, R21, R6, P0 ;  /* 0x0000001509027225 */ /* 0x000fd000000e0406 */
.L_x_548:
[----:B01----:R-:W-:Y:S01]  /*31800*/  SHF.R.U64 R0, R2, R22, R3 ;  /* 0x0000001602007219 */ /* 0x003fe20000001203 */
[----:B------:R-:W-:Y:S01]  /*31810*/  IMAD.MOV R13, RZ, RZ, -R13 ;  /* 0x000000ffff0d7224 */ /* 0x000fe200078e0a0d */
[----:B------:R-:W-:Y:S02]  /*31820*/  LOP3.LUT R3, R8, R19, RZ, 0xc0, !PT ;  /* 0x0000001308037212 */ /* 0x000fe400078ec0ff */
[----:B------:R-:W-:Y:S01]  /*31830*/  IADD3 R5, R16, -0x1, RZ ;  /* 0xffffffff10057810 */ /* 0x000fe20007ffe0ff */
[----:B------:R-:W-:Y:S02]  /*31840*/  IMAD.MOV R2, RZ, RZ, -R0 ;  /* 0x000000ffff027224 */ /* 0x000fe400078e0a00 */
[----:B------:R-:W-:Y:S01]  /*31850*/  IMAD R40, R40, R0, R3 ;  /* 0x0000000028287224 */ /* 0x000fe200078e0203 */
[----:B------:R-:W-:Y:S01]  /*31860*/  LOP3.LUT R3, R10, R5, RZ, 0xc0, !PT ;  /* 0x000000050a037212 */ /* 0x000fe200078ec0ff */
[----:B---3--:R-:W-:Y:S02]  /*31870*/  @P4 IMAD R17, R15, R13, R12 ;  /* 0x0000000d0f114224 */ /* 0x008fe400078e020c */
[----:B--2---:R-:W-:-:S02]  /*31880*/  IMAD R0, R2, R23, R11 ;  /* 0x0000001702007224 */ /* 0x004fc400078e020b */
[----:B------:R-:W-:Y:S02]  /*31890*/  IMAD.MOV.U32 R2, RZ, RZ, 0x1 ;  /* 0x00000001ff027424 */ /* 0x000fe400078e00ff */
[----:B------:R-:W-:Y:S02]  /*318a0*/  IMAD R40, R40, R24, R17 ;  /* 0x0000001828287224 */ /* 0x000fe400078e0211 */
[----:B------:R-:W-:Y:S01]  /*318b0*/  IMAD R3, R0, R16, R3 ;  /* 0x0000001000037224 */ /* 0x000fe200078e0203 */
[----:B------:R-:W-:-:S04]  /*318c0*/  PRMT R0, R2, 0x7610, R0 ;  /* 0x0000761002007816 */ /* 0x000fc80000000000 */
[----:B------:R-:W-:Y:S02]  /*318d0*/  SEL R2, R3, R40, !P4 ;  /* 0x0000002803027207 */ /* 0x000fe40006000000 */
[----:B------:R-:W-:-:S03]  /*318e0*/  SEL R40, R40, R3, !P4 ;  /* 0x0000000328287207 */ /* 0x000fc60006000000 */
[----:B------:R1:W-:Y:S04]  /*318f0*/  STL [R1+0x478], R2 ;  /* 0x0004780201007387 */ /* 0x0003e80000100800 */
.L_x_546:
[----:B------:R-:W-:Y:S01]  /*31900*/  UIADD3 UR5, UR9, UR5, URZ ;  /* 0x0000000509057290 */ /* 0x000fe2000fffe03f */
[----:B------:R2:W-:Y:S01]  /*31910*/  STL [R1+0x47c], R40 ;  /* 0x00047c2801007387 */ /* 0x0005e20000100800 */
[----:B------:R-:W-:Y:S02]  /*31920*/  LOP3.LUT P0, RZ, R0, 0xff, RZ, 0xc0, !PT ;  /* 0x000000ff00ff7812 */ /* 0x000fe4000780c0ff */
[----:B------:R-:W-:Y:S02]  /*31930*/  USHF.R.U32.HI UR6, URZ, 0x1, UR5 ;  /* 0x000000013f067899 */ /* 0x000fe40008011605 */
[----:B------:R-:W-:Y:S02]  /*31940*/  UISETP.GT.U32.AND UP0, UPT, UR5, 0x1, UPT ;  /* 0x000000010500788c */ /* 0x000fe4000bf04070 */
[----:B------:R-:W-:Y:S02]  /*31950*/  ULOP3.LUT UR6, UR6, 0x1, URZ, 0xc0, !UPT ;  /* 0x0000000106067892 */ /* 0x000fe4000f8ec03f */
[----:B------:R-:W-:-:S02]  /*31960*/  UISETP.LT.U32.AND UP0, UPT, UR9, 0x2, UP0 ;  /* 0x000000020900788c */ /* 0x000fc40008701070 */
[----:B------:R-:W-:Y:S02]  /*31970*/  UISETP.NE.U32.AND UP1, UPT, UR6, 0x1, UPT ;  /* 0x000000010600788c */ /* 0x000fe4000bf25070 */
[----:B------:R-:W-:Y:S02]  /*31980*/  USEL UR10, URZ, 0x1, !UP0 ;  /* 0x000000013f0a7887 */ /* 0x000fe4000c000000 */
[----:B------:R-:W-:Y:S02]  /*31990*/  UISETP.GT.U32.AND UP1, UPT, UR9, 0x1, !UP1 ;  /* 0x000000010900788c */ /* 0x000fe4000cf24070 */
[----:B------:R-:W-:Y:S02]  /*319a0*/  ULOP3.LUT UR5, UR5, 0x1, URZ, 0xc0, !UPT ;  /* 0x0000000105057892 */ /* 0x000fe4000f8ec03f */
[----:B------:R-:W-:-:S04]  /*319b0*/  USEL UR6, URZ, 0x1, !UP1 ;  /* 0x000000013f067887 */ /* 0x000fc8000c800000 */
[----:B------:R-:W-:Y:S01]  /*319c0*/  ULOP3.LUT UR4, UR6, UR4, UR10, 0x96, !UPT ;  /* 0x0000000406047292 */ /* 0x000fe2000f8e960a */
[----:B--2---:R-:W-:Y:S11]  /*319d0*/  @P0 BRA `(.L_x_549) ;  /* 0xfffffcf400840947 */ /* 0x004ff6000383ffff */
[----:B------:R-:W-:Y:S05]  /*319e0*/  EXIT ;  /* 0x000000000000794d */ /* 0x000fea0003800000 */
.L_x_3:
[----:B------:R-:W2:Y:S01]  /*319f0*/  LDL R15, [R1+0x474] ;  /* 0x00047400010f7983 */ /* 0x000ea20000100800 */
[----:B------:R-:W-:-:S03]  /*31a00*/  ULDC.64 UR4, c[0x0][0x650] ;  /* 0x0001940000047ab9 */ /* 0x000fc60000000a00 */
[----:B------:R-:W3:Y:S01]  /*31a10*/  LDL R18, [R1+0x470] ;  /* 0x0004700001127983 */ /* 0x000ee20000100800 */
[----:B------:R-:W-:Y:S01]  /*31a20*/  PRMT R0, RZ, 0x7610, R0 ;  /* 0x00007610ff007816 */ /* 0x000fe20000000000 */
[----:B------:R-:W-:Y:S01]  /*31a30*/  IMAD.MOV.U32 R5, RZ, RZ, -0x1 ;  /* 0xffffffffff057424 */ /* 0x000fe200078e00ff */
[----:B------:R-:W-:Y:S01]  /*31a40*/  MOV R4, 0xffffffff ;  /* 0xffffffff00047802 */ /* 0x000fe20000000f00 */
[----:B------:R-:W-:Y:S01]  /*31a50*/  IMAD.MOV.U32 R6, RZ, RZ, -0x1 ;  /* 0xffffffffff067424 */ /* 0x000fe200078e00ff */
[----:B--2---:R-:W-:-:S04]  /*31a60*/  ISETP.GE.U32.AND P0, PT, R15, UR4, PT ;  /* 0x000000040f007c0c */ /* 0x004fc8000bf06070 */
[----:B---3--:R-:W-:-:S13]  /*31a70*/  ISETP.GE.U32.AND.EX P0, PT, R18, UR5, PT, P0 ;  /* 0x0000000512007c0c */ /* 0x008fda000bf06100 */
[----:B------:R-:W-:Y:S05]  /*31a80*/  @P0 BRA `(.L_x_550) ;  /* 0x0000000400640947 */ /* 0x000fea0003800000 */
[----:B------:R-:W0:Y:S01]  /*31a90*/  LDC.64 R12, c[0x0][0x628] ;  /* 0x00018a00ff0c7b82 */ /* 0x000e220000000a00 */
[----:B------:R-:W-:Y:S01]  /*31aa0*/  MOV R8, R15 ;  /* 0x0000000f00087202 */ /* 0x000fe20000000f00 */
[----:B------:R-:W-:-:S06]  /*31ab0*/  IMAD.MOV.U32 R9, RZ, RZ, R18 ;  /* 0x000000ffff097224 */ /* 0x000fcc00078e0012 */
[----:B------:R-:W1:Y:S08]  /*31ac0*/  LDC R14, c[0x0][0x630] ;  /* 0x00018c00ff0e7b82 */ /* 0x000e700000000800 */
[----:B------:R-:W2:Y:S01]  /*31ad0*/  LDC.64 R16, c[0x0][0x620] ;  /* 0x00018800ff107b82 */ /* 0x000ea20000000a00 */
[----:B0-----:R-:W-:-:S04]  /*31ae0*/  ISETP.NE.U32.AND P0, PT, R12, RZ, PT ;  /* 0x000000ff0c00720c */ /* 0x001fc80003f05070 */
[----:B------:R-:W-:-:S13]  /*31af0*/  ISETP.NE.AND.EX P0, PT, R13, RZ, PT, P0 ;  /* 0x000000ff0d00720c */ /* 0x000fda0003f05300 */
[----:B-12---:R-:W-:Y:S05]  /*31b00*/  @!P0 BRA `(.L_x_551) ;  /* 0x0000000000288947 */ /* 0x006fea0003800000 */
[----:B------:R-:W0:Y:S02]  /*31b10*/  LDC R0, c[0x0][0x634] ;  /* 0x00018d00ff007b82 */ /* 0x000e240000000800 */
        /* <DEDUP_REMOVED lines=9> */
.L_x_551:
[--C-:B------:R-:W-:Y:S01]  /*31bb0*/  SHF.R.U64 R11, R8, R14, R9.reuse ;  /* 0x0000000e080b7219 */ /* 0x100fe20000001209 */
[----:B------:R-:W0:Y:S01]  /*31bc0*/  LDC R6, c[0x0][0x618] ;  /* 0x00018600ff067b82 */ /* 0x000e220000000800 */
[----:B------:R-:W-:Y:S01]  /*31bd0*/  I2FP.F32.U32 R8, R2 ;  /* 0x0000000200087245 */ /* 0x000fe20000201000 */
[----:B------:R-:W-:Y:S01]  /*31be0*/  ULDC UR4, c[0x0][0x150] ;  /* 0x0000540000047ab9 */ /* 0x000fe20000000800 */
[----:B------:R-:W-:Y:S01]  /*31bf0*/  SHF.R.U32.HI R0, RZ, R14, R9 ;  /* 0x0000000eff007219 */ /* 0x000fe20000011609 */
[----:B------:R-:W-:Y:S01]  /*31c00*/  IMAD.MOV.U32 R5, RZ, RZ, R18 ;  /* 0x000000ffff057224 */ /* 0x000fe200078e0012 */
[----:B------:R-:W-:Y:S01]  /*31c10*/  IADD3 R3, P0, RZ, -R11, RZ ;  /* 0x8000000bff037210 */ /* 0x000fe20007f1e0ff */
[----:B------:R-:W-:Y:S01]  /*31c20*/  FMUL R9, R8, UR4 ;  /* 0x0000000408097c20 */ /* 0x000fe20008400000 */
[----:B------:R-:W-:Y:S01]  /*31c30*/  MOV R4, R15 ;  /* 0x0000000f00047202 */ /* 0x000fe20000000f00 */
[----:B------:R-:W1:Y:S01]  /*31c40*/  LDC.64 R20, c[0x0][0x640] ;  /* 0x00019000ff147b82 */ /* 0x000e620000000a00 */
[----:B------:R-:W-:Y:S01]  /*31c50*/  ULDC UR4, c[0x0][0x154] ;  /* 0x0000550000047ab9 */ /* 0x000fe20000000800 */
[----:B------:R-:W-:-:S02]  /*31c60*/  IMAD.X R7, RZ, RZ, ~R0, P0 ;  /* 0x000000ffff077224 */ /* 0x000fc400000e0e00 */
[----:B------:R-:W2:Y:S01]  /*31c70*/  F2I.U32.TRUNC.NTZ R9, R9 ;  /* 0x0000000900097305 */ /* 0x000ea2000020f000 */
[----:B------:R-:W-:-:S03]  /*31c80*/  IMAD.WIDE.U32 R4, R3, R16, R4 ;  /* 0x0000001003047225 */ /* 0x000fc600078e0004 */
[----:B------:R-:W3:Y:S01]  /*31c90*/  LDC R13, c[0x0][0x144] ;  /* 0x00005100ff0d7b82 */ /* 0x000ee20000000800 */
[----:B------:R-:W-:-:S04]  /*31ca0*/  IMAD R0, R7, R16, RZ ;  /* 0x0000001007007224 */ /* 0x000fc800078e02ff */
[----:B------:R-:W-:-:S03]  /*31cb0*/  IMAD R3, R3, R17, R0 ;  /* 0x0000001103037224 */ /* 0x000fc600078e0200 */
[----:B------:R-:W4:Y:S01]  /*31cc0*/  LDC R12, c[0x0][0x608] ;  /* 0x00018200ff0c7b82 */ /* 0x000f220000000800 */
[----:B------:R-:W-:Y:S01]  /*31cd0*/  IMAD.IADD R3, R5, 0x1, R3 ;  /* 0x0000000105037824 */ /* 0x000fe200078e0203 */
[----:B--2---:R-:W-:-:S04]  /*31ce0*/  IADD3 R0, -R9, RZ, RZ ;  /* 0x000000ff09007210 */ /* 0x004fc80007ffe1ff */
[--C-:B0-----:R-:W-:Y:S02]  /*31cf0*/  SHF.R.U64 R8, R4, R6, R3.reuse ;  /* 0x0000000604087219 */ /* 0x101fe40000001203 */
[----:B------:R-:W0:Y:S01]  /*31d00*/  LDC R7, c[0x0][0x658] ;  /* 0x00019600ff077b82 */ /* 0x000e220000000800 */
[----:B------:R-:W-:Y:S02]  /*31d10*/  I2FP.F32.U32 R4, R10 ;  /* 0x0000000a00047245 */ /* 0x000fe40000201000 */
[----:B-1----:R-:W-:Y:S02]  /*31d20*/  ISETP.NE.U32.AND P0, PT, R20, RZ, PT ;  /* 0x000000ff1400720c */ /* 0x002fe40003f05070 */
[----:B------:R-:W-:Y:S01]  /*31d30*/  SHF.R.U32.HI R3, RZ, R6, R3 ;  /* 0x00000006ff037219 */ /* 0x000fe20000011603 */
[----:B------:R-:W-:Y:S01]  /*31d40*/  FMUL R4, R4, UR4 ;  /* 0x0000000404047c20 */ /* 0x000fe20008400000 */
[----:B------:R-:W-:Y:S01]  /*31d50*/  ISETP.NE.AND.EX P0, PT, R21, RZ, PT, P0 ;  /* 0x000000ff1500720c */ /* 0x000fe20003f05300 */
[----:B------:R-:W1:Y:S01]  /*31d60*/  LDC R17, c[0x0][0x148] ;  /* 0x00005200ff117b82 */ /* 0x000e620000000800 */
[----:B---3--:R-:W-:-:S02]  /*31d70*/  IMAD R19, R13, R0, R2 ;  /* 0x000000000d137224 */ /* 0x008fc400078e0202 */
[----:B------:R-:W-:Y:S02]  /*31d80*/  IMAD.MOV.U32 R6, RZ, RZ, -0x1 ;  /* 0xffffffffff067424 */ /* 0x000fe400078e00ff */
[----:B------:R-:W-:-:S03]  /*31d90*/  IMAD.MOV.U32 R2, RZ, RZ, 0x1 ;  /* 0x00000001ff027424 */ /* 0x000fc600078e00ff */
[----:B------:R-:W2:Y:S01]  /*31da0*/  LDC R14, c[0x0][0x600] ;  /* 0x00018000ff0e7b82 */ /* 0x000ea20000000800 */
[-CC-:B----4-:R-:W-:Y:S02]  /*31db0*/  SHF.R.U64 R13, R8, R12.reuse, R3.reuse ;  /* 0x0000000c080d7219 */ /* 0x190fe40000001203 */
[----:B------:R-:W-:Y:S02]  /*31dc0*/  SHF.R.U32.HI R0, RZ, R12, R3 ;  /* 0x0000000cff007219 */ /* 0x000fe40000011603 */
[----:B------:R3:W4:Y:S03]  /*31dd0*/  F2I.U32.TRUNC.NTZ R12, R4 ;  /* 0x00000004000c7305 */ /* 0x000726000020f000 */
[----:B------:R-:W1:Y:S01]  /*31de0*/  LDC R16, c[0x0][0x648] ;  /* 0x00019200ff107b82 */ /* 0x000e620000000800 */
[-C--:B0-----:R-:W-:Y:S02]  /*31df0*/  SHF.L.U32 R6, R6, R7.reuse, RZ ;  /* 0x0000000706067219 */ /* 0x081fe400000006ff */
[----:B------:R-:W-:-:S02]  /*31e00*/  SHF.R.U64 R15, R13, R7, R0 ;  /* 0x000000070d0f7219 */ /* 0x000fc40000001200 */
[-C--:B------:R-:W-:Y:S02]  /*31e10*/  SHF.L.U32 R22, R2, R7.reuse, RZ ;  /* 0x0000000702167219 */ /* 0x080fe400000006ff */
[----:B------:R-:W-:Y:S01]  /*31e20*/  SHF.R.U32.HI R3, RZ, R7, R0 ;  /* 0x00000007ff037219 */ /* 0x000fe20000011600 */
[----:B------:R-:W0:Y:S01]  /*31e30*/  LDC R18, c[0x0][0x638] ;  /* 0x00018e00ff127b82 */ /* 0x000e220000000800 */
[----:B------:R-:W-:Y:S02]  /*31e40*/  LOP3.LUT R24, RZ, R6, RZ, 0x33, !PT ;  /* 0x00000006ff187212 */ /* 0x000fe400078e33ff */
[----:B------:R-:W-:-:S05]  /*31e50*/  MOV R2, R15 ;  /* 0x0000000f00027202 */ /* 0x000fca0000000f00 */
[----:B------:R-:W0:Y:S01]  /*31e60*/  LDC R23, c[0x0][0x610] ;  /* 0x00018400ff177b82 */ /* 0x000e220000000800 */
[----:B---34-:R-:W-:Y:S05]  /*31e70*/  @!P0 BRA `(.L_x_552) ;  /* 0x0000000000288947 */ /* 0x018fea0003800000 */
[----:B------:R-:W3:Y:S02]  /*31e80*/  LDC R0, c[0x0][0x64c] ;  /* 0x00019300ff007b82 */ /* 0x000ee40000000800 */
[----:B---3--:R-:W-:-:S05]  /*31e90*/  IADD3 R7, P0, R15, R0, RZ ;  /* 0x000000000f077210 */ /* 0x008fca0007f1e0ff */
[----:B------:R-:W-:-:S04]  /*31ea0*/  IMAD.X R9, RZ, RZ, R3, P0 ;  /* 0x000000ffff097224 */ /* 0x000fc800000e0603 */
[----:B------:R-:W-:-:S04]  /*31eb0*/  IMAD.WIDE.U32 R2, R9, R20, RZ ;  /* 0x0000001409027225 */ /* 0x000fc800078e00ff */
[----:B------:R-:W-:-:S04]  /*31ec0*/  IMAD.WIDE.U32 R4, P0, R7, R21, R2 ;  /* 0x0000001507047225 */ /* 0x000fc80007800002 */
[----:B------:R-:W-:Y:S01]  /*31ed0*/  IMAD.WIDE.U32 R2, R7, R20, RZ ;  /* 0x0000001407027225 */ /* 0x000fe200078e00ff */
[----:B------:R-:W-:-:S03]  /*31ee0*/  MOV R6, R5 ;  /* 0x0000000500067202 */ /* 0x000fc60000000f00 */
[----:B------:R-:W-:Y:S01]  /*31ef0*/  IMAD.X R7, RZ, RZ, RZ, P0 ;  /* 0x000000ffff077224 */ /* 0x000fe200000e06ff */
[----:B------:R-:W-:-:S05]  /*31f00*/  IADD3 RZ, P0, R3, R4, RZ ;  /* 0x0000000403ff7210 */ /* 0x000fca0007f1e0ff */
[----:B------:R-:W-:-:S08]  /*31f10*/  IMAD.WIDE.U32.X R2, R9, R21, R6, P0 ;  /* 0x0000001509027225 */ /* 0x000fd000000e0406 */
.L_x_552:
[----:B-1----:R-:W-:Y:S01]  /*31f20*/  SHF.R.U64 R3, R2, R16, R3 ;  /* 0x0000001002037219 */ /* 0x002fe20000001203 */
[----:B--2---:R-:W-:Y:S01]  /*31f30*/  VIADD R5, R14, 0xffffffff ;  /* 0xffffffff0e057836 */ /* 0x004fe20000000000 */
[----:B------:R-:W-:Y:S01]  /*31f40*/  LOP3.LUT R0, R13, R24, RZ, 0xc0, !PT ;  /* 0x000000180d007212 */ /* 0x000fe200078ec0ff */
[----:B------:R-:W-:Y:S01]  /*31f50*/  IMAD.MOV R12, RZ, RZ, -R12 ;  /* 0x000000ffff0c7224 */ /* 0x000fe200078e0a0c */
[----:B------:R-:W-:Y:S01]  /*31f60*/  IADD3 R2, -R3, RZ, RZ ;  /* 0x000000ff03027210 */ /* 0x000fe20007ffe1ff */
[----:B------:R-:W-:Y:S02]  /*31f70*/  IMAD.MOV.U32 R6, RZ, RZ, R11 ;  /* 0x000000ffff067224 */ /* 0x000fe400078e000b */
[----:B------:R-:W-:Y:S01]  /*31f80*/  IMAD R4, R22, R3, R0 ;  /* 0x0000000316047224 */ /* 0x000fe200078e0200 */
[----:B------:R-:W-:Y:S01]  /*31f90*/  LOP3.LUT R3, R8, R5, RZ, 0xc0, !PT ;  /* 0x0000000508037212 */ /* 0x000fe200078ec0ff */
[----:B------:R-:W-:Y:S02]  /*31fa0*/  @P4 IMAD R19, R17, R12, R10 ;  /* 0x0000000c11134224 */ /* 0x000fe400078e020a */
[----:B0-----:R-:W-:-:S02]  /*31fb0*/  IMAD R0, R2, R18, R15 ;  /* 0x0000001202007224 */ /* 0x001fc400078e020f */
[----:B------:R-:W-:Y:S02]  /*31fc0*/  IMAD R4, R4, R23, R19 ;  /* 0x0000001704047224 */ /* 0x000fe400078e0213 */
[----:B------:R-:W-:Y:S02]  /*31fd0*/  IMAD R3, R0, R14, R3 ;  /* 0x0000000e00037224 */ /* 0x000fe400078e0203 */
[----:B------:R-:W-:-:S03]  /*31fe0*/  IMAD.MOV.U32 R2, RZ, RZ, 0x1 ;  /* 0x00000001ff027424 */ /* 0x000fc600078e00ff */
[----:B------:R-:W-:Y:S02]  /*31ff0*/  SEL R5, R3, R4, !P4 ;  /* 0x0000000403057207 */ /* 0x000fe40006000000 */
[----:B------:R-:W-:Y:S02]  /*32000*/  PRMT R0, R2, 0x7610, R0 ;  /* 0x0000761002007816 */ /* 0x000fe40000000000 */
[----:B------:R-:W-:-:S07]  /*32010*/  SEL R4, R4, R3, !P4 ;  /* 0x0000000304047207 */ /* 0x000fce0006000000 */
.L_x_550:
[----:B------:R-:W-:-:S08]  /*32020*/  NOP ;  /* 0x0000000000007918 */ /* 0x000fd00000000000 */
[----:B------:R-:W0:-:S00]  /*32030*/  USETMAXREG.DEALLOC.CTAPOOL 0x28 ;  /* 0x00000028000079c8 */ /* 0x000e0000080e0500 */
[----:B------:R-:W-:-:S13]  /*32040*/  ISETP.NE.AND P0, PT, RZ, UR6, PT ;  /* 0x00000006ff007c0c */ /* 0x000fda000bf05270 */
[----:B------:R-:W-:Y:S05]  /*32050*/  @P0 EXIT ;  /* 0x000000000000094d */ /* 0x000fea0003800000 */
[----:B0-----:R-:W-:Y:S01]  /*32060*/  LOP3.LUT P0, RZ, R0, 0xff, RZ, 0xc0, !PT ;  /* 0x000000ff00ff7812 */ /* 0x001fe2000780c0ff */
[----:B------:R-:W-:Y:S01]  /*32070*/  IMAD.MOV.U32 R0, RZ, RZ, RZ ;  /* 0x000000ffff007224 */ /* 0x000fe200078e00ff */
[----:B------:R-:W-:-:S11]  /*32080*/  MOV R8, 0x1 ;  /* 0x0000000100087802 */ /* 0x000fd60000000f00 */
[----:B------:R-:W-:Y:S05]  /*32090*/  @!P0 BRA `(.L_x_553) ;  /* 0x0000000c00808947 */ /* 0x000fea0003800000 */
[----:B------:R-:W0:Y:S01]  /*320a0*/  LDC R0, c[0x0][0x28c] ;  /* 0x0000a300ff007b82 */ /* 0x000e220000000800 */
[----:B------:R-:W1:Y:S01]  /*320b0*/  S2R R2, SR_TID.X ;  /* 0x0000000000027919 */ /* 0x000e620000002100 */
[----:B------:R-:W-:Y:S01]  /*320c0*/  ULDC UR5, c[0x0][0x658] ;  /* 0x0001960000057ab9 */ /* 0x000fe20000000800 */
[----:B------:R-:W-:Y:S01]  /*320d0*/  UMOV UR6, 0xffffffff ;  /* 0xffffffff00067882 */ /* 0x000fe20000000000 */
[----:B------:R-:W-:Y:S01]  /*320e0*/  UMOV UR9, 0x1 ;  /* 0x0000000100097882 */ /* 0x000fe20000000000 */
[----:B------:R-:W-:Y:S01]  /*320f0*/  USHF.L.U32 UR10, UR6, UR5, URZ ;  /* 0x00000005060a7299 */ /* 0x000fe2000800063f */
[----:B------:R-:W-:Y:S01]  /*32100*/  BSSY B0, `(.L_x_553) ;  /* 0x00000d9000007945 */ /* 0x000fe20003800000 */
[----:B------:R-:W-:Y:S01]  /*32110*/  ULDC UR8, c[0x0][0xc] ;  /* 0x0000030000087ab9 */ /* 0x000fe20000000800 */
[----:B------:R-:W-:Y:S01]  /*32120*/  USHF.L.U32 UR5, UR9, UR5, URZ ;  /* 0x0000000509057299 */ /* 0x000fe2000800063f */
[----:B------:R-:W-:Y:S01]  /*32130*/  MOV R11, 0x1 ;  /* 0x00000001000b7802 */ /* 0x000fe20000000f00 */
[----:B------:R-:W-:Y:S01]  /*32140*/  IMAD.MOV.U32 R8, RZ, RZ, 0x1 ;  /* 0x00000001ff087424 */ /* 0x000fe200078e00ff */
[----:B------:R-:W-:Y:S01]  /*32150*/  ULDC UR9, c[0x0][0x10] ;  /* 0x0000040000097ab9 */ /* 0x000fe20000000800 */
[----:B------:R-:W-:Y:S01]  /*32160*/  ULDC UR6, c[0x0][0x14] ;  /* 0x0000050000067ab9 */ /* 0x000fe20000000800 */
[----:B------:R-:W-:Y:S01]  /*32170*/  UIMAD.WIDE.U32 UR8, UR8, UR9, URZ ;  /* 0x00000009080872a5 */ /* 0x000fe2000f8e003f */
[----:B------:R-:W-:Y:S01]  /*32180*/  ULDC UR4, c[0x0][0x600] ;  /* 0x0001800000047ab9 */ /* 0x000fe20000000800 */
[----:B------:R-:W-:-:S02]  /*32190*/  ULOP3.LUT UR21, UR7, 0x2, URZ, 0xfc, !UPT ;  /* 0x0000000207157892 */ /* 0x000fc4000f8efc3f */
[----:B------:R-:W-:Y:S02]  /*321a0*/  UIMAD.WIDE.U32 UR30, UR8, UR6, URZ ;  /* 0x00000006081e72a5 */ /* 0x000fe4000f8e003f */
[----:B------:R-:W-:Y:S02]  /*321b0*/  UIMAD UR13, UR9, UR6, URZ ;  /* 0x00000006090d72a4 */ /* 0x000fe4000f8e023f */
[----:B------:R-:W-:Y:S01]  /*321c0*/  UIADD3 UR4, UR4, -0x1, URZ ;  /* 0xffffffff04047890 */ /* 0x000fe2000fffe03f */
[----:B0-----:R-:W-:Y:S01]  /*321d0*/  VIADD R0, R0, 0xff ;  /* 0x000000ff00007836 */ /* 0x001fe20000000000 */
[----:B------:R-:W-:Y:S02]  /*321e0*/  ULOP3.LUT UR6, URZ, UR10, URZ, 0x33, !UPT ;  /* 0x0000000a3f067292 */ /* 0x000fe4000f8e333f */
[----:B------:R-:W-:Y:S02]  /*321f0*/  UIADD3 UR13, UR31, UR13, URZ ;  /* 0x0000000d1f0d7290 */ /* 0x000fe4000fffe03f */
[----:B------:R-:W-:Y:S01]  /*32200*/  SHF.R.S32.HI R3, RZ, 0x1f, R0 ;  /* 0x0000001fff037819 */ /* 0x000fe20000011400 */
[----:B------:R-:W-:-:S03]  /*32210*/  ULDC.64 UR38, c[0x0][0x198] ;  /* 0x0000660000267ab9 */ /* 0x000fc60000000a00 */
[----:B------:R-:W-:Y:S01]  /*32220*/  LEA.HI R3, R3, R0, RZ, 0x8 ;  /* 0x0000000003037211 */ /* 0x000fe200078f40ff */
[----:B------:R-:W-:Y:S01]  /*32230*/  IMAD.MOV.U32 R0, RZ, RZ, RZ ;  /* 0x000000ffff007224 */ /* 0x000fe200078e00ff */
[C---:B-1----:R-:W-:Y:S02]  /*32240*/  LOP3.LUT P3, RZ, R2.reuse, 0x7f, RZ, 0xc0, !PT ;  /* 0x0000007f02ff7812 */ /* 0x042fe4000786c0ff */
[----:B------:R-:W-:Y:S02]  /*32250*/  LOP3.LUT P0, RZ, R2, 0x1f, RZ, 0xc0, !PT ;  /* 0x0000001f02ff7812 */ /* 0x000fe4000780c0ff */
[----:B------:R-:W-:Y:S02]  /*32260*/  SHF.R.S32.HI R13, RZ, 0x8, R3 ;  /* 0x00000008ff0d7819 */ /* 0x000fe40000011403 */
[----:B------:R-:W-:Y:S02]  /*32270*/  PLOP3.LUT P0, PT, P0, P3, PT, 0x8a, 0x0 ;  /* 0x000000000000781c */ /* 0x000fe40000707172 */
[----:B------:R-:W-:-:S11]  /*32280*/  IADD3 R10, R13, 0x1, RZ ;  /* 0x000000010d0a7810 */ /* 0x000fd60007ffe0ff */
.L_x_565:
[----:B------:R-:W-:-:S03]  /*32290*/  UMOV UR8, 0xffffffff ;  /* 0xffffffff00087882 */ /* 0x000fc60000000000 */
[----:B------:R-:W-:Y:S05]  /*322a0*/  BRA.DIV UR8, `(.L_x_554) ;  /* 0x0000000e08b07947 */ /* 0x000fea000b800000 */
[----:B------:R-:W-:-:S13]  /*322b0*/  ELECT P1, URZ, PT ;  /* 0x00000000003f782f */ /* 0x000fda0003820000 */
.L_x_574:
[----:B------:R-:W0:Y:S01]  /*322c0*/  LDC R2, c[0x0][0x28c] ;  /* 0x0000a300ff027b82 */ /* 0x000e220000000800 */
[----:B------:R-:W-:Y:S01]  /*322d0*/  BSSY B1, `(.L_x_555) ;  /* 0x0000044000017945 */ /* 0x000fe20003800000 */
[----:B0-----:R-:W-:-:S13]  /*322e0*/  ISETP.LT.OR P1, PT, R2, 0x1, !P1 ;  /* 0x000000010200780c */ /* 0x001fda0004f21670 */
[----:B------:R-:W-:Y:S05]  /*322f0*/  @P1 BRA `(.L_x_556) ;  /* 0x0000000400041947 */ /* 0x000fea0003800000 */
[----:B------:R-:W-:Y:S01]  /*32300*/  IMAD R9, R4, 0xc0, RZ ;  /* 0x000000c004097824 */ /* 0x000fe200078e02ff */
[----:B------:R-:W-:Y:S01]  /*32310*/  MOV R2, R10 ;  /* 0x0000000a00027202 */ /* 0x000fe20000000f00 */
[----:B------:R-:W-:Y:S02]  /*32320*/  IMAD.SHL.U32 R14, R5, 0x100, RZ ;  /* 0x00000100050e7824 */ /* 0x000fe400078e00ff */
[----:B------:R-:W-:Y:S02]  /*32330*/  IMAD.MOV.U32 R16, RZ, RZ, RZ ;  /* 0x000000ffff107224 */ /* 0x000fe400078e00ff */
[----:B------:R-:W-:Y:S02]  /*32340*/  IMAD.MOV.U32 R3, RZ, RZ, R8 ;  /* 0x000000ffff037224 */ /* 0x000fe400078e0008 */
[----:B------:R-:W-:-:S07]  /*32350*/  IMAD.MOV.U32 R4, RZ, RZ, R0 ;  /* 0x000000ffff047224 */ /* 0x000fce00078e0000 */
.L_x_560:
[----:B------:R-:W0:Y:S01]  /*32360*/  S2R R12, SR_CgaCtaId ;  /* 0x00000000000c7919 */ /* 0x000e220000008800 */
[----:B------:R-:W-:Y:S01]  /*32370*/  MOV R5, 0x400 ;  /* 0x0000040000057802 */ /* 0x000fe20000000f00 */
[----:B------:R-:W1:Y:S03]  /*32380*/  @!P3 LDC R7, c[0x0][0x500] ;  /* 0x00014000ff07bb82 */ /* 0x000e660000000800 */
[----:B0-----:R-:W-:Y:S02]  /*32390*/  LEA R15, R12, R5, 0x18 ;  /* 0x000000050c0f7211 */ /* 0x001fe400078ec0ff */
[----:B------:R-:W-:Y:S02]  /*323a0*/  SHF.L.U32 R5, R3, 0x1f, RZ ;  /* 0x0000001f03057819 */ /* 0x000fe400000006ff */
[----:B------:R-:W-:-:S04]  /*323b0*/  LEA R12, R4, R15, 0x3 ;  /* 0x0000000f040c7211 */ /* 0x000fc800078e18ff */
[----:B------:R-:W0:Y:S02]  /*323c0*/  SYNCS.PHASECHK.TRANS64.TRYWAIT P1, [R12+URZ+0x10], R5 ;  /* 0x000010050c0075a7 */ /* 0x000e24000802017f */
[----:B01----:R-:W-:Y:S05]  /*323d0*/  @!P1 BRA `(.L_x_557) ;  /* 0x0000000c00849947 */ /* 0x003fea0003800000 */
.L_x_575:
[----:B------:R-:W-:Y:S01]  /*323e0*/  UPRMT UR8, UR21, 0x9910, URZ ;  /* 0x0000991015087896 */ /* 0x000fe2000800003f */
[----:B------:R1:W-:Y:S03]  /*323f0*/  @!P3 SYNCS.ARRIVE.TRANS64 RZ, [R12+URZ], R7 ;  /* 0x000000070cffb9a7 */ /* 0x0003e6000800003f */
[----:B------:R-:W-:-:S06]  /*32400*/  UISETP.NE.AND UP0, UPT, UR8, 0x2, UPT ;  /* 0x000000020800788c */ /* 0x000fcc000bf05270 */
[----:B------:R-:W-:-:S13]  /*32410*/  PLOP3.LUT P1, PT, PT, PT, UP0, 0x80, 0x0 ;  /* 0x000000000000781c */ /* 0x000fda0003f2f008 */
[----:B-1----:R-:W-:Y:S05]  /*32420*/  @P1 BRA `(.L_x_558) ;  /* 0x0000000000041947 */ /* 0x002fea0003800000 */
[----:B------:R-:W-:Y:S01]  /*32430*/  BPT.TRAP 0x1 ;  /* 0x000000040000795c */ /* 0x000fe20000300000 */
.L_x_558:
[----:B------:R-:W-:Y:S05]  /*32440*/  @P0 BRA `(.L_x_559) ;  /* 0x0000000000040947 */ /* 0x000fea0003800000 */
[----:B------:R-:W-:Y:S01]  /*32450*/  BPT.TRAP 0x1 ;  /* 0x000000040000795c */ /* 0x000fe20000300000 */
.L_x_559:
[--C-:B0-----:R-:W-:Y:S01]  /*32460*/  IMAD R5, R4, 0xc000, R15.reuse ;  /* 0x0000c00004057824 */ /* 0x101fe200078e020f */
[----:B------:R-:W-:Y:S01]  /*32470*/  R2UR UR34, R16 ;  /* 0x00000000102272ca */ /* 0x000fe200000e0000 */
[----:B------:R-:W-:Y:S01]  /*32480*/  IMAD R15, R4, 0x10000, R15 ;  /* 0x00010000040f7824 */ /* 0x000fe200078e020f */
[----:B------:R-:W-:Y:S01]  /*32490*/  R2UR UR33, R12 ;  /* 0x000000000c2172ca */ /* 0x000fe200000e0000 */
[----:B------:R-:W-:Y:S01]  /*324a0*/  UIADD3 UR14, UP0, UR38, 0xf0, URZ ;  /* 0x000000f0260e7890 */ /* 0x000fe2000ff1e03f */
[----:B------:R-:W-:Y:S01]  /*324b0*/  R2UR UR24, R5 ;  /* 0x00000000051872ca */ /* 0x000fe200000e0000 */
[----:B------:R-:W-:Y:S01]  /*324c0*/  UIADD3 UR40, UP1, UR38, 0x1f0, URZ ;  /* 0x000001f026287890 */ /* 0x000fe2000ff3e03f */
[----:B------:R-:W-:Y:S01]  /*324d0*/  R2UR UR8, R15 ;  /* 0x000000000f0872ca */ /* 0x000fe200000e0000 */
[----:B------:R-:W-:Y:S01]  /*324e0*/  UIADD3.X UR15, URZ, UR39, URZ, UP0, !UPT ;  /* 0x000000273f0f7290 */ /* 0x000fe200087fe43f */
[----:B------:R-:W-:Y:S01]  /*324f0*/  R2UR UR36, R6 ;  /* 0x00000000062472ca */ /* 0x000fe200000e0000 */
[----:B------:R-:W-:Y:S01]  /*32500*/  UIADD3.X UR41, URZ, UR39, URZ, UP1, !UPT ;  /* 0x000000273f297290 */ /* 0x000fe20008ffe43f */
[----:B------:R-:W-:Y:S01]  /*32510*/  R2UR UR35, R9 ;  /* 0x00000000092372ca */ /* 0x000fe200000e0000 */
[----:B------:R-:W-:Y:S01]  /*32520*/  VIADD R4, R4, 0x1 ;  /* 0x0000000104047836 */ /* 0x000fe20000000000 */
[----:B------:R-:W-:Y:S01]  /*32530*/  IADD3 R2, R2, -0x1, RZ ;  /* 0xffffffff02027810 */ /* 0x000fe20007ffe0ff */
[----:B------:R-:W-:Y:S01]  /*32540*/  UIADD3 UR26, UR34, 0x80, URZ ;  /* 0x00000080221a7890 */ /* 0x000fe2000fffe03f */
[----:B------:R-:W-:Y:S01]  /*32550*/  R2UR UR19, R14 ;  /* 0x000000000e1372ca */ /* 0x000fe200000e0000 */
[----:B------:R-:W-:Y:S01]  /*32560*/  UMOV UR22, 0x0 ;  /* 0x0000000000167882 */ /* 0x000fe20000000000 */
[----:B------:R-:W-:Y:S01]  /*32570*/  ISETP.GT.AND P2, PT, R2, 0x1, PT ;  /* 0x000000010200780c */ /* 0x000fe20003f44270 */
[----:B------:R-:W-:Y:S01]  /*32580*/  UIADD3 UR32, UR24, 0x100, URZ ;  /* 0x0000010018207890 */ /* 0x000fe2000fffe03f */
[----:B------:R-:W-:Y:S01]  /*32590*/  ISETP.NE.AND P1, PT, R4, 0x2, PT ;  /* 0x000000020400780c */ /* 0x000fe20003f25270 */
[----:B------:R-:W-:Y:S01]  /*325a0*/  UIADD3 UR24, UR24, 0x6100, URZ ;  /* 0x0000610018187890 */ /* 0x000fe2000fffe03f */
[----:B------:R-:W-:Y:S01]  /*325b0*/  VIADD R16, R16, 0x100 ;  /* 0x0000010010107836 */ /* 0x000fe20000000000 */
[----:B------:R-:W-:Y:S01]  /*325c0*/  UIADD3 UR16, UR8, 0x18100, URZ ;  /* 0x0001810008107890 */ /* 0x000fe2000fffe03f */
[----:B------:R-:W-:Y:S01]  /*325d0*/  SEL R12, RZ, 0x1, P1 ;  /* 0x00000001ff0c7807 */ /* 0x000fe20000800000 */
[----:B------:R-:W-:Y:S01]  /*325e0*/  UIADD3 UR8, UR8, 0x20100, URZ ;  /* 0x0002010008087890 */ /* 0x000fe2000fffe03f */
[----:B------:R-:W-:Y:S01]  /*325f0*/  SEL R4, R4, RZ, P1 ;  /* 0x000000ff04047207 */ /* 0x000fe20000800000 */
[----:B------:R-:W-:Y:S01]  /*32600*/  UMOV UR23, 0x10000000 ;  /* 0x1000000000177882 */ /* 0x000fe20000000000 */
[----:B------:R-:W-:Y:S01]  /*32610*/  UMOV UR25, UR33 ;  /* 0x0000002100197c82 */ /* 0x000fe20008000000 */
[----:B------:R-:W-:Y:S01]  /*32620*/  UMOV UR28, UR36 ;  /* 0x00000024001c7c82 */ /* 0x000fe20008000000 */
[----:B------:R-:W-:Y:S01]  /*32630*/  UMOV UR27, UR35 ;  /* 0x00000023001b7c82 */ /* 0x000fe20008000000 */
[----:B------:R-:W-:Y:S01]  /*32640*/  UMOV UR17, UR33 ;  /* 0x0000002100117c82 */ /* 0x000fe20008000000 */
[----:B------:R-:W-:Y:S01]  /*32650*/  UMOV UR18, UR34 ;  /* 0x0000002200127c82 */ /* 0x000fe20008000000 */
[----:B------:R-:W-:Y:S01]  /*32660*/  UMOV UR20, UR36 ;  /* 0x0000002400147c82 */ /* 0x000fe20008000000 */
[----:B------:R0:W-:Y:S01]  /*32670*/  UTMALDG.3D [UR32], [UR14], desc[UR22] ;  /* 0x000016200e0075b4 */ /* 0x0001e20008011000 */
[----:B------:R-:W-:Y:S01]  /*32680*/  UMOV UR9, UR33 ;  /* 0x0000002100097c82 */ /* 0x000fe20008000000 */
[----:B------:R-:W-:Y:S01]  /*32690*/  UMOV UR11, UR19 ;  /* 0x00000013000b7c82 */ /* 0x000fe20008000000 */
[----:B------:R-:W-:Y:S01]  /*326a0*/  UMOV UR12, UR36 ;  /* 0x00000024000c7c82 */ /* 0x000fe20008000000 */
[----:B------:R-:W-:Y:S01]  /*326b0*/  UMOV UR10, UR26 ;  /* 0x0000001a000a7c82 */ /* 0x000fe20008000000 */
[----:B------:R-:W-:Y:S01]  /*326c0*/  LOP3.LUT R3, R3, R12, RZ, 0x3c, !PT ;  /* 0x0000000c03037212 */ /* 0x000fe200078e3cff */
[----:B------:R0:W-:Y:S01]  /*326d0*/  UTMALDG.3D [UR24], [UR14], desc[UR22] ;  /* 0x000016180e0075b4 */ /* 0x0001e20008011000 */
[----:B------:R0:W-:Y:S01]  /*326e0*/  UTMALDG.3D [UR16], [UR40], desc[UR22] ;  /* 0x00001610280075b4 */ /* 0x0001e20008011000 */
[----:B------:R0:W-:Y:S02]  /*326f0*/  UTMALDG.3D [UR8], [UR40], desc[UR22] ;  /* 0x00001608280075b4 */ /* 0x0001e40008011000 */
[----:B0-----:R-:W-:Y:S05]  /*32700*/  @P2 BRA `(.L_x_560) ;  /* 0xfffffffc00142947 */ /* 0x001fea000383ffff */
.L_x_556:
[----:B------:R-:W-:Y:S05]  /*32710*/  BSYNC B1 ;  /* 0x0000000000017941 */ /* 0x000fea0003800000 */
.L_x_555:
[----:B------:R-:W2:Y:S01]  /*32720*/  LDL.LU R18, [R1+0x470] ;  /* 0x0004700001127983 */ /* 0x000ea20000300800 */
[----:B------:R-:W-:Y:S01]  /*32730*/  LOP3.LUT P2, RZ, R11, 0xff, RZ, 0xc0, !PT ;  /* 0x000000ff0bff7812 */ /* 0x000fe2000784c0ff */
[C---:B------:R-:W-:Y:S01]  /*32740*/  IMAD.IADD R0, R13.reuse, 0x1, R0 ;  /* 0x000000010d007824 */ /* 0x040fe200078e0200 */
[----:B------:R-:W-:Y:S01]  /*32750*/  ULDC.64 UR8, c[0x0][0x650] ;  /* 0x0001940000087ab9 */ /* 0x000fe20000000a00 */
[----:B------:R-:W3:Y:S01]  /*32760*/  LDL.LU R17, [R1+0x474] ;  /* 0x0004740001117983 */ /* 0x000ee20000300800 */
[----:B------:R-:W-:Y:S01]  /*32770*/  BSSY B1, `(.L_x_561) ;  /* 0x000006f000017945 */ /* 0x000fe20003800000 */
[----:B------:R-:W-:Y:S01]  /*32780*/  IMAD.MOV.U32 R5, RZ, RZ, -0x1 ;  /* 0xffffffffff057424 */ /* 0x000fe200078e00ff */
[----:B------:R-:W-:Y:S01]  /*32790*/  ISETP.GT.U32.AND P1, PT, R0, 0x1, PT ;  /* 0x000000010000780c */ /* 0x000fe20003f24070 */
[----:B------:R-:W-:Y:S01]  /*327a0*/  IMAD.MOV.U32 R6, RZ, RZ, -0x1 ;  /* 0xffffffffff067424 */ /* 0x000fe200078e00ff */
[----:B------:R-:W-:Y:S02]  /*327b0*/  SHF.R.U32.HI R2, RZ, 0x1, R0 ;  /* 0x00000001ff027819 */ /* 0x000fe40000011600 */
[----:B------:R-:W-:-:S02]  /*327c0*/  ISETP.LT.U32.AND P1, PT, R13, 0x2, P1 ;  /* 0x000000020d00780c */ /* 0x000fc40000f21070 */
[----:B------:R-:W-:Y:S01]  /*327d0*/  LOP3.LUT R2, R2, 0x1, RZ, 0xc0, !PT ;  /* 0x0000000102027812 */ /* 0x000fe200078ec0ff */
[----:B------:R-:W0:Y:S01]  /*327e0*/  @P2 S2R R4, SR_CgaCtaId ;  /* 0x0000000000042919 */ /* 0x000e220000008800 */
[----:B------:R-:W-:Y:S02]  /*327f0*/  @P2 MOV R3, 0x400 ;  /* 0x0000040000032802 */ /* 0x000fe40000000f00 */
[----:B------:R-:W-:Y:S02]  /*32800*/  LOP3.LUT R0, R0, 0x1, RZ, 0xc0, !PT ;  /* 0x0000000100007812 */ /* 0x000fe400078ec0ff */
[----:B------:R-:W-:Y:S02]  /*32810*/  PRMT R11, RZ, 0x7610, R11 ;  /* 0x00007610ff0b7816 */ /* 0x000fe4000000000b */
[----:B0-----:R-:W-:Y:S02]  /*32820*/  @P2 LEA R3, R4, R3, 0x18 ;  /* 0x0000000304032211 */ /* 0x001fe400078ec0ff */
[----:B------:R-:W-:-:S02]  /*32830*/  MOV R4, 0xffffffff ;  /* 0xffffffff00047802 */ /* 0x000fc40000000f00 */
[----:B------:R0:W-:Y:S01]  /*32840*/  @P2 SYNCS.ARRIVE.TRANS64.A1T0 RZ, [R3+URZ+0x38], RZ ;  /* 0x000038ff03ff29a7 */ /* 0x0001e2000810003f */
[----:B------:R-:W-:-:S04]  /*32850*/  ISETP.NE.U32.AND P2, PT, R2, 0x1, PT ;  /* 0x000000010200780c */ /* 0x000fc80003f45070 */
[----:B------:R-:W-:Y:S02]  /*32860*/  ISETP.GT.U32.AND P2, PT, R13, 0x1, !P2 ;  /* 0x000000010d00780c */ /* 0x000fe40005744070 */
[----:B0-----:R-:W-:Y:S02]  /*32870*/  SEL R3, RZ, 0x1, !P1 ;  /* 0x00000001ff037807 */ /* 0x001fe40004800000 */
[----:B------:R-:W-:-:S04]  /*32880*/  SEL R2, RZ, 0x1, !P2 ;  /* 0x00000001ff027807 */ /* 0x000fc80005000000 */
[----:B------:R-:W-:Y:S02]  /*32890*/  LOP3.LUT R8, R2, R8, R3, 0x96, !PT ;  /* 0x0000000802087212 */ /* 0x000fe400078e9603 */
[----:B------:R-:W-:Y:S02]  /*328a0*/  PRMT R2, RZ, 0x7610, R2 ;  /* 0x00007610ff027816 */ /* 0x000fe40000000002 */
[----:B---3--:R-:W-:-:S04]  /*328b0*/  IADD3 R17, P5, R17, UR30, RZ ;  /* 0x0000001e11117c10 */ /* 0x008fc8000ffbe0ff */
[----:B--2---:R-:W-:Y:S01]  /*328c0*/  IADD3.X R18, R18, UR13, RZ, P5, !PT ;  /* 0x0000000d12127c10 */ /* 0x004fe2000affe4ff */
[----:B------:R0:W-:Y:S01]  /*328d0*/  STL [R1+0x474], R17 ;  /* 0x0004741101007387 */ /* 0x0001e20000100800 */
[----:B------:R-:W-:-:S03]  /*328e0*/  ISETP.GE.U32.AND P5, PT, R17, UR8, PT ;  /* 0x0000000811007c0c */ /* 0x000fc6000bfa6070 */
[----:B------:R0:W-:Y:S01]  /*328f0*/  STL [R1+0x470], R18 ;  /* 0x0004701201007387 */ /* 0x0001e20000100800 */
[----:B------:R-:W-:-:S13]  /*32900*/  ISETP.GE.U32.AND.EX P1, PT, R18, UR9, PT, P5 ;  /* 0x0000000912007c0c */ /* 0x000fda000bf26150 */
[----:B0-----:R-:W-:Y:S05]  /*32910*/  @P1 BRA `(.L_x_562) ;  /* 0x0000000400501947 */ /* 0x001fea0003800000 */
[----:B------:R-:W-:Y:S01]  /*32920*/  ULDC.64 UR8, c[0x0][0x628] ;  /* 0x00018a0000087ab9 */ /* 0x000fe20000000a00 */
[----:B------:R-:W0:Y:S01]  /*32930*/  S2R R12, SR_CTAID.X ;  /* 0x00000000000c7919 */ /* 0x000e220000002500 */
[----:B------:R-:W-:Y:S01]  /*32940*/  ISETP.NE.U32.AND P1, PT, RZ, UR8, PT ;  /* 0x00000008ff007c0c */ /* 0x000fe2000bf25070 */
[----:B------:R-:W-:Y:S01]  /*32950*/  ULDC UR11, c[0x0][0x630] ;  /* 0x00018c00000b7ab9 */ /* 0x000fe20000000800 */
[----:B------:R-:W-:Y:S01]  /*32960*/  MOV R2, R17 ;  /* 0x0000001100027202 */ /* 0x000fe20000000f00 */
[----:B------:R-:W1:Y:S01]  /*32970*/  S2R R9, SR_CTAID.Y ;  /* 0x0000000000097919 */ /* 0x000e620000002600 */
[----:B------:R-:W-:Y:S01]  /*32980*/  ISETP.NE.AND.EX P1, PT, RZ, UR9, PT, P1 ;  /* 0x00000009ff007c0c */ /* 0x000fe2000bf25310 */
[----:B------:R-:W-:-:S12]  /*32990*/  IMAD.MOV.U32 R3, RZ, RZ, R18 ;  /* 0x000000ffff037224 */ /* 0x000fd800078e0012 */
[----:B------:R-:W-:Y:S05]  /*329a0*/  @!P1 BRA `(.L_x_563) ;  /* 0x0000000000289947 */ /* 0x000fea0003800000 */
[----:B------:R-:W-:Y:S02]  /*329b0*/  ULDC UR10, c[0x0][0x634] ;  /* 0x00018d00000a7ab9 */ /* 0x000fe40000000800 */
[----:B------:R-:W-:-:S05]  /*329c0*/  IADD3 R7, P1, R17, UR10, RZ ;  /* 0x0000000a11077c10 */ /* 0x000fca000ff3e0ff */
[----:B------:R-:W-:-:S04]  /*329d0*/  IMAD.X R15, RZ, RZ, R18, P1 ;  /* 0x000000ffff0f7224 */ /* 0x000fc800008e0612 */
[----:B------:R-:W-:-:S04]  /*329e0*/  IMAD.WIDE.U32 R4, R15, UR8, RZ ;  /* 0x000000080f047c25 */ /* 0x000fc8000f8e00ff */
[----:B------:R-:W-:-:S04]  /*329f0*/  IMAD.WIDE.U32 R4, P1, R7, UR9, R4 ;  /* 0x0000000907047c25 */ /* 0x000fc8000f820004 */
[----:B------:R-:W-:Y:S01]  /*32a00*/  IMAD.WIDE.U32 R6, R7, UR8, RZ ;  /* 0x0000000807067c25 */ /* 0x000fe2000f8e00ff */
[----:B------:R-:W-:-:S03]  /*32a10*/  IADD3.X R3, RZ, RZ, RZ, P1, !PT ;  /* 0x000000ffff037210 */ /* 0x000fc60000ffe4ff */
[----:B------:R-:W-:Y:S01]  /*32a20*/  IMAD.MOV.U32 R2, RZ, RZ, R5 ;  /* 0x000000ffff027224 */ /* 0x000fe200078e0005 */
[----:B------:R-:W-:-:S05]  /*32a30*/  IADD3 RZ, P1, R7, R4, RZ ;  /* 0x0000000407ff7210 */ /* 0x000fca0007f3e0ff */
[----:B------:R-:W-:-:S08]  /*32a40*/  IMAD.WIDE.U32.X R2, R15, UR9, R2, P1 ;  /* 0x000000090f027c25 */ /* 0x000fd000088e0402 */
.L_x_563:
[--C-:B------:R-:W-:Y:S01]  /*32a50*/  SHF.R.U64 R6, R2, UR11, R3.reuse ;  /* 0x0000000b02067c19 */ /* 0x100fe20008001203 */
[----:B------:R-:W-:Y:S01]  /*32a60*/  ULDC.64 UR8, c[0x0][0x620] ;  /* 0x0001880000087ab9 */ /* 0x000fe20000000a00 */
[----:B------:R-:W-:Y:S01]  /*32a70*/  SHF.R.U32.HI R2, RZ, UR11, R3 ;  /* 0x0000000bff027c19 */ /* 0x000fe20008011603 */
[----:B------:R-:W-:Y:S01]  /*32a80*/  IMAD.MOV.U32 R3, RZ, RZ, R18 ;  /* 0x000000ffff037224 */ /* 0x000fe200078e0012 */
[----:B------:R-:W-:Y:S01]  /*32a90*/  IADD3 R5, P1, RZ, -R6, RZ ;  /* 0x80000006ff057210 */ /* 0x000fe20007f3e0ff */
[----:B------:R-:W2:Y:S01]  /*32aa0*/  LDC R19, c[0x0][0x144] ;  /* 0x00005100ff137b82 */ /* 0x000ea20000000800 */
[----:B0-----:R-:W-:Y:S01]  /*32ab0*/  I2FP.F32.U32 R7, R12 ;  /* 0x0000000c00077245 */ /* 0x001fe20000201000 */
[----:B------:R-:W-:Y:S01]  /*32ac0*/  ULDC.64 UR14, c[0x0][0x640] ;  /* 0x00019000000e7ab9 */ /* 0x000fe20000000a00 */
[----:B------:R-:W-:Y:S01]  /*32ad0*/  ULDC UR10, c[0x0][0x608] ;  /* 0x00018200000a7ab9 */ /* 0x000fe20000000800 */
[----:B------:R-:W-:Y:S01]  /*32ae0*/  IMAD.X R2, RZ, RZ, ~R2, P1 ;  /* 0x000000ffff027224 */ /* 0x000fe200008e0e02 */
[----:B------:R-:W-:-:S03]  /*32af0*/  ISETP.NE.U32.AND P1, PT, RZ, UR14, PT ;  /* 0x0000000eff007c0c */ /* 0x000fc6000bf25070 */
[----:B------:R-:W-:Y:S01]  /*32b00*/  IMAD R4, R2, UR8, RZ ;  /* 0x0000000802047c24 */ /* 0x000fe2000f8e02ff */
[----:B------:R-:W-:Y:S01]  /*32b10*/  MOV R2, R17 ;  /* 0x0000001100027202 */ /* 0x000fe20000000f00 */
[----:B------:R-:W0:Y:S01]  /*32b20*/  LDC R14, c[0x0][0x148] ;  /* 0x00005200ff0e7b82 */ /* 0x000e220000000800 */
[----:B------:R-:W-:-:S03]  /*32b30*/  ISETP.NE.AND.EX P1, PT, RZ, UR15, PT, P1 ;  /* 0x0000000fff007c0c */ /* 0x000fc6000bf25310 */
[----:B------:R-:W-:Y:S01]  /*32b40*/  IMAD.WIDE.U32 R2, R5, UR8, R2 ;  /* 0x0000000805027c25 */ /* 0x000fe2000f8e0002 */
[----:B------:R-:W-:-:S03]  /*32b50*/  ULDC UR8, c[0x0][0x150] ;  /* 0x0000540000087ab9 */ /* 0x000fc60000000800 */
[----:B------:R-:W-:Y:S02]  /*32b60*/  IMAD R5, R5, UR9, R4 ;  /* 0x0000000905057c24 */ /* 0x000fe4000f8e0204 */
[----:B------:R-:W-:Y:S01]  /*32b70*/  FMUL R4, R7, UR8 ;  /* 0x0000000807047c20 */ /* 0x000fe20008400000 */
[----:B------:R-:W-:Y:S01]  /*32b80*/  ULDC UR8, c[0x0][0x618] ;  /* 0x0001860000087ab9 */ /* 0x000fe20000000800 */
[----:B------:R-:W-:Y:S01]  /*32b90*/  ULDC UR9, c[0x0][0x154] ;  /* 0x0000550000097ab9 */ /* 0x000fe20000000800 */
[----:B------:R-:W-:-:S03]  /*32ba0*/  IMAD.IADD R3, R3, 0x1, R5 ;  /* 0x0000000103037824 */ /* 0x000fc600078e0205 */
[----:B------:R-:W3:Y:S02]  /*32bb0*/  F2I.U32.TRUNC.NTZ R4, R4 ;  /* 0x0000000400047305 */ /* 0x000ee4000020f000 */
[----:B------:R-:W-:Y:S02]  /*32bc0*/  SHF.R.U64 R7, R2, UR8, R3 ;  /* 0x0000000802077c19 */ /* 0x000fe40008001203 */
[----:B-1----:R-:W-:-:S05]  /*32bd0*/  I2FP.F32.U32 R2, R9 ;  /* 0x0000000900027245 */ /* 0x002fca0000201000 */
[----:B------:R-:W-:Y:S01]  /*32be0*/  FMUL R5, R2, UR9 ;  /* 0x0000000902057c20 */ /* 0x000fe20008400000 */
[----:B------:R-:W-:Y:S01]  /*32bf0*/  SHF.R.U32.HI R2, RZ, UR8, R3 ;  /* 0x00000008ff027c19 */ /* 0x000fe20008011603 */
[----:B------:R-:W-:Y:S02]  /*32c00*/  ULDC UR8, c[0x0][0x658] ;  /* 0x0001960000087ab9 */ /* 0x000fe40000000800 */
[----:B------:R1:W4:Y:S01]  /*32c10*/  F2I.U32.TRUNC.NTZ R18, R5 ;  /* 0x0000000500127305 */ /* 0x000322000020f000 */
[--C-:B------:R-:W-:Y:S02]  /*32c20*/  SHF.R.U64 R16, R7, UR10, R2.reuse ;  /* 0x0000000a07107c19 */ /* 0x100fe40008001202 */
[----:B------:R-:W-:Y:S02]  /*32c30*/  SHF.R.U32.HI R3, RZ, UR10, R2 ;  /* 0x0000000aff037c19 */ /* 0x000fe40008011602 */
[----:B---3--:R-:W-:Y:S02]  /*32c40*/  IADD3 R4, -R4, RZ, RZ ;  /* 0x000000ff04047210 */ /* 0x008fe40007ffe1ff */
[----:B------:R-:W-:-:S02]  /*32c50*/  SHF.R.U64 R15, R16, UR8, R3 ;  /* 0x00000008100f7c19 */ /* 0x000fc40008001203 */
[----:B------:R-:W-:Y:S01]  /*32c60*/  SHF.R.U32.HI R17, RZ, UR8, R3 ;  /* 0x00000008ff117c19 */ /* 0x000fe20008011603 */
[----:B--2---:R-:W-:Y:S02]  /*32c70*/  IMAD R19, R19, R4, R12 ;  /* 0x0000000413137224 */ /* 0x004fe400078e020c */
[----:B------:R-:W-:Y:S02]  /*32c80*/  IMAD.MOV.U32 R2, RZ, RZ, R15 ;  /* 0x000000ffff027224 */ /* 0x000fe400078e000f */
[----:B------:R-:W-:Y:S01]  /*32c90*/  IMAD.MOV.U32 R3, RZ, RZ, R17 ;  /* 0x000000ffff037224 */ /* 0x000fe200078e0011 */
[----:B-1--4-:R-:W-:Y:S06]  /*32ca0*/  @!P1 BRA `(.L_x_564) ;  /* 0x0000000000289947 */ /* 0x012fec0003800000 */
[----:B------:R-:W-:Y:S02]  /*32cb0*/  ULDC UR8, c[0x0][0x64c] ;  /* 0x0001930000087ab9 */ /* 0x000fe40000000800 */
[----:B------:R-:W-:-:S04]  /*32cc0*/  IADD3 R3, P1, R15, UR8, RZ ;  /* 0x000000080f037c10 */ /* 0x000fc8000ff3e0ff */
[----:B------:R-:W-:-:S05]  /*32cd0*/  IADD3.X R17, RZ, R17, RZ, P1, !PT ;  /* 0x00000011ff117210 */ /* 0x000fca0000ffe4ff */
[----:B------:R-:W-:-:S04]  /*32ce0*/  IMAD.WIDE.U32 R4, R17, UR14, RZ ;  /* 0x0000000e11047c25 */ /* 0x000fc8000f8e00ff */
[----:B------:R-:W-:-:S04]  /*32cf0*/  IMAD.WIDE.U32 R4, P1, R3, UR15, R4 ;  /* 0x0000000f03047c25 */ /* 0x000fc8000f820004 */
[----:B------:R-:W-:-:S04]  /*32d00*/  IMAD.WIDE.U32 R2, R3, UR14, RZ ;  /* 0x0000000e03027c25 */ /* 0x000fc8000f8e00ff */
[----:B------:R-:W-:Y:S01]  /*32d10*/  IMAD.MOV.U32 R2, RZ, RZ, R5 ;  /* 0x000000ffff027224 */ /* 0x000fe200078e0005 */
[----:B------:R-:W-:Y:S01]  /*32d20*/  IADD3 RZ, P2, R3, R4, RZ ;  /* 0x0000000403ff7210 */ /* 0x000fe20007f5e0ff */
[----:B------:R-:W-:-:S04]  /*32d30*/  IMAD.X R3, RZ, RZ, RZ, P1 ;  /* 0x000000ffff037224 */ /* 0x000fc800008e06ff */
[----:B------:R-:W-:-:S08]  /*32d40*/  IMAD.WIDE.U32.X R2, R17, UR15, R2, P2 ;  /* 0x0000000f11027c25 */ /* 0x000fd000090e0402 */
.L_x_564:
[----:B------:R-:W-:Y:S01]  /*32d50*/  ULDC UR8, c[0x0][0x648] ;  /* 0x0001920000087ab9 */ /* 0x000fe20000000800 */
[----:B------:R-:W-:Y:S01]  /*32d60*/  IADD3 R18, -R18, RZ, RZ ;  /* 0x000000ff12127210 */ /* 0x000fe20007ffe1ff */
[----:B------:R-:W-:Y:S01]  /*32d70*/  ULDC UR9, c[0x0][0x610] ;  /* 0x0001840000097ab9 */ /* 0x000fe20000000800 */
[----:B------:R-:W-:Y:S01]  /*32d80*/  SHF.R.U64 R3, R2, UR8, R3 ;  /* 0x0000000802037c19 */ /* 0x000fe20008001203 */
[----:B------:R-:W-:Y:S01]  /*32d90*/  ULDC UR8, c[0x0][0x638] ;  /* 0x00018e0000087ab9 */ /* 0x000fe20000000800 */
[----:B------:R-:W-:Y:S01]  /*32da0*/  LOP3.LUT R16, R16, UR6, RZ, 0xc0, !PT ;  /* 0x0000000610107c12 */ /* 0x000fe2000f8ec0ff */
[----:B0-----:R-:W-:Y:S01]  /*32db0*/  @P4 IMAD R19, R14, R18, R9 ;  /* 0x000000120e134224 */ /* 0x001fe200078e0209 */
[----:B------:R-:W-:Y:S01]  /*32dc0*/  LOP3.LUT R12, R7, UR4, RZ, 0xc0, !PT ;  /* 0x00000004070c7c12 */ /* 0x000fe2000f8ec0ff */
[----:B------:R-:W-:Y:S02]  /*32dd0*/  IMAD.MOV R2, RZ, RZ, -R3 ;  /* 0x000000ffff027224 */ /* 0x000fe400078e0a03 */
[----:B------:R-:W-:-:S02]  /*32de0*/  IMAD R4, R3, UR5, R16 ;  /* 0x0000000503047c24 */ /* 0x000fc4000f8e0210 */
[----:B------:R-:W-:Y:S01]  /*32df0*/  IMAD R15, R2, UR8, R15 ;  /* 0x00000008020f7c24 */ /* 0x000fe2000f8e020f */
[----:B------:R-:W-:Y:S01]  /*32e00*/  ULDC UR8, c[0x0][0x600] ;  /* 0x0001800000087ab9 */ /* 0x000fe20000000800 */
[----:B------:R-:W-:Y:S02]  /*32e10*/  IMAD R4, R4, UR9, R19 ;  /* 0x0000000904047c24 */ /* 0x000fe4000f8e0213 */
[----:B------:R-:W-:Y:S02]  /*32e20*/  IMAD R15, R15, UR8, R12 ;  /* 0x000000080f0f7c24 */ /* 0x000fe4000f8e020c */
[----:B------:R-:W-:-:S03]  /*32e30*/  IMAD.MOV.U32 R2, RZ, RZ, 0x1 ;  /* 0x00000001ff027424 */ /* 0x000fc600078e00ff */
[----:B------:R-:W-:Y:S02]  /*32e40*/  SEL R5, R15, R4, !P4 ;  /* 0x000000040f057207 */ /* 0x000fe40006000000 */
[----:B------:R-:W-:-:S07]  /*32e50*/  SEL R4, R4, R15, !P4 ;  /* 0x0000000f04047207 */ /* 0x000fce0006000000 */
.L_x_562:
[----:B------:R-:W-:Y:S05]  /*32e60*/  BSYNC B1 ;  /* 0x0000000000017941 */ /* 0x000fea0003800000 */
.L_x_561:
[----:B------:R-:W-:-:S13]  /*32e70*/  LOP3.LUT P1, RZ, R2, 0xff, RZ, 0xc0, !PT ;  /* 0x000000ff02ff7812 */ /* 0x000fda000782c0ff */
[----:B------:R-:W-:Y:S05]  /*32e80*/  @P1 BRA `(.L_x_565) ;  /* 0xfffffff400001947 */ /* 0x000fea000383ffff */
[----:B------:R-:W-:Y:S05]  /*32e90*/  BSYNC B0 ;  /* 0x0000000000007941 */ /* 0x000fea0003800000 */
.L_x_553:
[----:B------:R-:W-:-:S03]  /*32ea0*/  UMOV UR8, 0xffffffff ;  /* 0xffffffff00087882 */ /* 0x000fc60000000000 */
[----:B------:R-:W-:Y:S05]  /*32eb0*/  BRA.DIV UR8, `(.L_x_566) ;  /* 0x0000000208e07947 */ /* 0x000fea000b800000 */
[----:B------:R-:W-:-:S13]  /*32ec0*/  ELECT P0, URZ, PT ;  /* 0x00000000003f782f */ /* 0x000fda0003800000 */
.L_x_578:
[----:B------:R-:W-:Y:S04]  /*32ed0*/  BSSY B0, `(.L_x_567) ;  /* 0x000001a000007945 */ /* 0x000fe80003800000 */
[----:B------:R-:W-:Y:S05]  /*32ee0*/  @!P0 BRA `(.L_x_568) ;  /* 0x0000000000608947 */ /* 0x000fea0003800000 */
[----:B------:R-:W-:-:S04]  /*32ef0*/  ULOP3.LUT UR8, UR7, 0x2, URZ, 0xfc, !UPT ;  /* 0x0000000207087892 */ /* 0x000fc8000f8efc3f */
[----:B------:R-:W-:-:S06]  /*32f00*/  UISETP.NE.AND UP0, UPT, UR8, 0x3, UPT ;  /* 0x000000030800788c */ /* 0x000fcc000bf05270 */
[----:B------:R-:W-:-:S13]  /*32f10*/  PLOP3.LUT P0, PT, PT, PT, UP0, 0x80, 0x0 ;  /* 0x000000000000781c */ /* 0x000fda0003f0f008 */
[----:B------:R-:W-:Y:S05]  /*32f20*/  @!P0 BRA `(.L_x_569) ;  /* 0x0000000000048947 */ /* 0x000fea0003800000 */
[----:B------:R-:W-:Y:S01]  /*32f30*/  BPT.TRAP 0x1 ;  /* 0x000000040000795c */ /* 0x000fe20000300000 */
.L_x_569:
[----:B------:R-:W0:Y:S01]  /*32f40*/  S2R R3, SR_CgaCtaId ;  /* 0x0000000000037919 */ /* 0x000e220000008800 */
[----:B------:R-:W-:-:S04]  /*32f50*/  MOV R2, 0x400 ;  /* 0x0000040000027802 */ /* 0x000fc80000000f00 */
[----:B0-----:R-:W-:Y:S02]  /*32f60*/  LEA R3, R3, R2, 0x18 ;  /* 0x0000000203037211 */ /* 0x001fe400078ec0ff */
[----:B------:R-:W-:Y:S02]  /*32f70*/  SHF.L.U32 R2, R8, 0x1f, RZ ;  /* 0x0000001f08027819 */ /* 0x000fe400000006ff */
[----:B------:R-:W-:-:S05]  /*32f80*/  IADD3 R3, R3, 0x10, RZ ;  /* 0x0000001003037810 */ /* 0x000fca0007ffe0ff */
[C---:B------:R-:W-:Y:S02]  /*32f90*/  IMAD R7, R0.reuse, 0x8, R3 ;  /* 0x0000000800077824 */ /* 0x040fe400078e0203 */
[----:B------:R-:W-:Y:S02]  /*32fa0*/  VIADD R0, R0, 0x1 ;  /* 0x0000000100007836 */ /* 0x000fe40000000000 */
[----:B------:R-:W0:Y:S03]  /*32fb0*/  SYNCS.PHASECHK.TRANS64.TRYWAIT P0, [R7+URZ], R2 ;  /* 0x00000002070075a7 */ /* 0x000e26000800017f */
[----:B------:R-:W-:-:S04]  /*32fc0*/  ISETP.NE.AND P1, PT, R0, 0x2, PT ;  /* 0x000000020000780c */ /* 0x000fc80003f25270 */
[----:B------:R-:W-:Y:S02]  /*32fd0*/  SEL R5, RZ, 0x1, P1 ;  /* 0x00000001ff057807 */ /* 0x000fe40000800000 */
[----:B------:R-:W-:Y:S02]  /*32fe0*/  SEL R0, R0, RZ, P1 ;  /* 0x000000ff00007207 */ /* 0x000fe40000800000 */
[----:B------:R-:W-:Y:S01]  /*32ff0*/  LOP3.LUT R5, R8, R5, RZ, 0x3c, !PT ;  /* 0x0000000508057212 */ /* 0x000fe200078e3cff */
[----:B0-----:R-:W-:Y:S06]  /*33000*/  @!P0 BRA `(.L_x_570) ;  /* 0x0000000000b08947 */ /* 0x001fec0003800000 */
.L_x_579:
[----:B------:R-:W-:Y:S02]  /*33010*/  LEA R3, R0, R3, 0x3 ;  /* 0x0000000300037211 */ /* 0x000fe400078e18ff */
[----:B------:R-:W-:-:S07]  /*33020*/  SHF.L.U32 R0, R5, 0x1f, RZ ;  /* 0x0000001f05007819 */ /* 0x000fce00000006ff */
.L_x_571:
[----:B-1----:R1:W2:Y:S02]  /*33030*/  SYNCS.PHASECHK.TRANS64.TRYWAIT P0, [R3+URZ], R0 ;  /* 0x00000000030075a7 */ /* 0x0022a4000800017f */
[----:B--2---:R-:W-:Y:S05]  /*33040*/  @!P0 NANOSLEEP.SYNCS 0x989680 ;  /* 0x009896800000895d */ /* 0x004fea0003900000 */
[----:B------:R-:W2:Y:S02]  /*33050*/  @!P0 SYNCS.PHASECHK.TRANS64 P0, [R3+URZ], R0 ;  /* 0x00000000030085a7 */ /* 0x000ea4000800007f */
[----:B--2---:R-:W-:Y:S05]  /*33060*/  @!P0 BRA `(.L_x_571) ;  /* 0xfffffffc00f08947 */ /* 0x004fea000383ffff */
.L_x_568:
[----:B------:R-:W-:Y:S05]  /*33070*/  BSYNC B0 ;  /* 0x0000000000007941 */ /* 0x000fea0003800000 */
.L_x_567:
[----:B------:R-:W-:Y:S05]  /*33080*/  EXIT ;  /* 0x000000000000794d */ /* 0x000fea0003800000 */
.L_x_17:
[----:B--2---:R-:W-:-:S04]  /*33090*/  IMAD.U32 R3, RZ, RZ, UR6 ;  /* 0x00000006ff037e24 */ /* 0x004fc8000f8e00ff */
[----:B------:R2:W3:Y:S03]  /*330a0*/  SYNCS.PHASECHK.TRANS64.TRYWAIT P0, [R3+URZ], R0 ;  /* 0x00000000030075a7 */ /* 0x0004e6000800017f */
[----:B---3--:R-:W-:Y:S05]  /*330b0*/  @!P0 NANOSLEEP.SYNCS 0x989680 ;  /* 0x009896800000895d */ /* 0x008fea0003900000 */
[----:B------:R-:W3:Y:S02]  /*330c0*/  @!P0 SYNCS.PHASECHK.TRANS64 P0, [R3+URZ], R0 ;  /* 0x00000000030085a7 */ /* 0x000ee4000800007f */
[----:B---3--:R-:W-:Y:S05]  /*330d0*/  @!P0 BRA `(.L_x_17) ;  /* 0xfffffffc00ec8947 */ /* 0x008fea000383ffff */
[----:B------:R-:W-:Y:S05]  /*330e0*/  BRA `(.L_x_16) ;  /* 0xfffffcf800887947 */ /* 0x000fea000383ffff */
.L_x_23:
[----:B-----5:R2:W-:Y:S02]  /*330f0*/  STL [R1+0x488], R2 ;  /* 0x0004880201007387 */ /* 0x0205e40000100800 */
[----:B--2---:R-:W-:-:S04]  /*33100*/  IMAD.U32 R2, RZ, RZ, UR22 ;  /* 0x00000016ff027e24 */ /* 0x004fc8000f8e00ff */
[----:B------:R2:W3:Y:S03]  /*33110*/  SYNCS.PHASECHK.TRANS64.TRYWAIT P0, [R2+URZ], R0 ;  /* 0x00000000020075a7 */ /* 0x0004e6000800017f */
[----:B---3--:R-:W-:Y:S05]  /*33120*/  @!P0 NANOSLEEP.SYNCS 0x989680 ;  /* 0x009896800000895d */ /* 0x008fea0003900000 */
[----:B------:R2:W3:Y:S02]  /*33130*/  @!P0 SYNCS.PHASECHK.TRANS64 P0, [R2+URZ], R0 ;  /* 0x00000000020085a7 */ /* 0x0004e4000800007f */
[----:B--2---:R2:W5:Y:S02]  /*33140*/  LDL.LU R2, [R1+0x488] ;  /* 0x0004880001027983 */ /* 0x0045640000300800 */
[----:B--23--:R-:W-:Y:S05]  /*33150*/  @!P0 BRA `(.L_x_23) ;  /* 0xfffffffc00e48947 */ /* 0x00cfea000383ffff */
[----:B------:R-:W-:Y:S05]  /*33160*/  BRA `(.L_x_22) ;  /* 0xfffffda000447947 */ /* 0x000fea000383ffff */
.L_x_554:
[----:B------:R-:W-:Y:S01]  /*33170*/  BSSY B1, `(.L_x_572) ;  /* 0x0000006000017945 */ /* 0x000fe20003800000 */
[----:B------:R-:W-:-:S07]  /*33180*/  MOV R2, 0xffffffff ;  /* 0xffffffff00027802 */ /* 0x000fce0000000f00 */
[----:B------:R-:W-:Y:S05]  /*33190*/  WARPSYNC.COLLECTIVE R2, `(.L_x_573) ;  /* 0x00000000020c7348 */ /* 0x000fea0003c00000 */
[----:B------:R-:W-:Y:S02]  /*331a0*/  ELECT P1, UR62, PT ;  /* 0x00000000003e782f */ /* 0x000fe40003820000 */
[----:B------:R-:W-:Y:S01]  /*331b0*/  MOV R2, UR62 ;  /* 0x0000003e00027c02 */ /* 0x000fe20008000f00 */
[----:B------:R-:W-:Y:S10]  /*331c0*/  ENDCOLLECTIVE ;  /* 0x000000000000791b */ /* 0x000ff40003800000 */
.L_x_573:
[----:B------:R-:W-:Y:S05]  /*331d0*/  BSYNC B1 ;  /* 0x0000000000017941 */ /* 0x000fea0003800000 */
.L_x_572:
[----:B------:R-:W-:Y:S05]  /*331e0*/  BRA `(.L_x_574) ;  /* 0xfffffff000347947 */ /* 0x000fea000383ffff */
.L_x_557:
[----:B0-----:R0:W1:Y:S02]  /*331f0*/  SYNCS.PHASECHK.TRANS64.TRYWAIT P1, [R12+URZ+0x10], R5 ;  /* 0x000010050c0075a7 */ /* 0x001064000802017f */
[----:B-1----:R-:W-:Y:S05]  /*33200*/  @!P1 NANOSLEEP.SYNCS 0x989680 ;  /* 0x009896800000995d */ /* 0x002fea0003900000 */
[----:B------:R-:W1:Y:S02]  /*33210*/  @!P1 SYNCS.PHASECHK.TRANS64 P1, [R12+URZ+0x10], R5 ;  /* 0x000010050c0095a7 */ /* 0x000e64000802007f */
[----:B-1----:R-:W-:Y:S05]  /*33220*/  @!P1 BRA `(.L_x_557) ;  /* 0xfffffffc00f09947 */ /* 0x002fea000383ffff */
[----:B------:R-:W-:Y:S05]  /*33230*/  BRA `(.L_x_575) ;  /* 0xfffffff000687947 */ /* 0x000fea000383ffff */
.L_x_566:
[----:B------:R-:W-:Y:S01]  /*33240*/  BSSY B0, `(.L_x_576) ;  /* 0x0000006000007945 */ /* 0x000fe20003800000 */
[----:B------:R-:W-:-:S07]  /*33250*/  IMAD.MOV.U32 R2, RZ, RZ, -0x1 ;  /* 0xffffffffff027424 */ /* 0x000fce00078e00ff */
[----:B------:R-:W-:Y:S05]  /*33260*/  WARPSYNC.COLLECTIVE R2, `(.L_x_577) ;  /* 0x00000000020c7348 */ /* 0x000fea0003c00000 */
[----:B------:R-:W-:Y:S02]  /*33270*/  ELECT P1, UR62, PT ;  /* 0x00000000003e782f */ /* 0x000fe40003820000 */
[----:B------:R-:W-:Y:S01]  /*33280*/  MOV R2, UR62 ;  /* 0x0000003e00027c02 */ /* 0x000fe20008000f00 */
[----:B------:R-:W-:Y:S10]  /*33290*/  ENDCOLLECTIVE ;  /* 0x000000000000791b */ /* 0x000ff40003800000 */
.L_x_577:
[----:B------:R-:W-:Y:S05]  /*332a0*/  BSYNC B0 ;  /* 0x0000000000007941 */ /* 0x000fea0003800000 */
.L_x_576:
[----:B------:R-:W-:Y:S01]  /*332b0*/  PLOP3.LUT P0, PT, P1, PT, PT, 0x80, 0x0 ;  /* 0x000000000000781c */ /* 0x000fe20000f0f070 */
[----:B------:R-:W-:-:S12]  /*332c0*/  BRA `(.L_x_578) ;  /* 0xfffffffc00007947 */ /* 0x000fd8000383ffff */
.L_x_570:
[----:B0-----:R0:W1:Y:S02]  /*332d0*/  SYNCS.PHASECHK.TRANS64.TRYWAIT P0, [R7+URZ], R2 ;  /* 0x00000002070075a7 */ /* 0x001064000800017f */
[----:B-1----:R-:W-:Y:S05]  /*332e0*/  @!P0 NANOSLEEP.SYNCS 0x989680 ;  /* 0x009896800000895d */ /* 0x002fea0003900000 */
[----:B------:R-:W1:Y:S02]  /*332f0*/  @!P0 SYNCS.PHASECHK.TRANS64 P0, [R7+URZ], R2 ;  /* 0x00000002070085a7 */ /* 0x000e64000800007f */
[----:B-1----:R-:W-:Y:S05]  /*33300*/  @!P0 BRA `(.L_x_570) ;  /* 0xfffffffc00f08947 */ /* 0x002fea000383ffff */
[----:B------:R-:W-:Y:S05]  /*33310*/  BRA `(.L_x_579) ;  /* 0xfffffffc003c7947 */ /* 0x000fea000383ffff */
.L_x_580:
[----:B------:R-:W-:-:S00]  /*33320*/  BRA `(.L_x_580) ;  /* 0xfffffffc00fc7947 */ /* 0x000fc0000383ffff */
[----:B------:R-:W-:-:S00]  /*33330*/  NOP ;  /* 0x0000000000007918 */ /* 0x000fc00000000000 */
        /* <DEDUP_REMOVED lines=12> */
.L_x_581:


//--------------------- .nv.shared._ZN7cutlass13device_kernelINS_4gemm6kernel13GemmUniversalIN4cute5tupleIJiiiiEEENS1_10collective13CollectiveMmaINS1_37MainloopSm90TmaGmmaWarpSpecializedFP8ILi2ENS5_IJNS4_1CILi1EEESB_SB_EEENS1_35KernelTmaWarpSpecializedCooperativeEEENS5_IJNSA_ILi192EEENSA_ILi256EEESG_EEENS_12float_e4m3_tENS5_IJlSB_lEEESI_SJ_NS4_8TiledMMAINS4_8MMA_AtomIJNS4_4SM904GMMA31MMA_64x256x32_F32E4M3E4M3_SS_TNILNSN_7ScaleInE1ELSP_1EEEEEENS4_6LayoutINS5_IJNSA_ILi2EEESB_SB_EEENS5_IJSB_NSA_ILi0EEESV_EEEEENS5_IJNS4_10UnderscoreESY_SY_EEEEENS4_13SM90_TMA_LOADENS4_14ComposedLayoutINS4_7SwizzleILi3ELi4ELi3EEENS4_18smem_ptr_flag_bitsILi8EEENSS_INS5_IJNSA_ILi8EEENSA_ILi128EEEEEENS5_IJS18_SB_EEEEEEEvNS4_8identityES11_S1C_vS1D_EENS_8epilogue10collective6detail29Sm90TmaWarpSpecializedAdapterINS1G_15DefaultEpilogueISI_SJ_SJ_NS1F_6thread17LinearCombinationISI_Li1EffLNS1K_9ScaleType4KindE0ELNS_15FloatRoundStyleE2ESI_EENS1_15EpilogueDefaultEEEEEvvEEEEvNT_6ParamsE --------------------------
	.section	.nv.shared._ZN7cutlass13device_kernelINS_4gemm6kernel13GemmUniversalIN4cute5tupleIJiiiiEEENS1_10collective13CollectiveMmaINS1_37MainloopSm90TmaGmmaWarpSpecializedFP8ILi2ENS5_IJNS4_1CILi1EEESB_SB_EEENS1_35KernelTmaWarpSpecializedCooperativeEEENS5_IJNSA_ILi192EEENSA_ILi256EEESG_EEENS_12float_e4m3_tENS5_IJlSB_lEEESI_SJ_NS4_8TiledMMAINS4_8MMA_AtomIJNS4_4SM904GMMA31MMA_64x256x32_F32E4M3E4M3_SS_TNILNSN_7ScaleInE1ELSP_1EEEEEENS4_6LayoutINS5_IJNSA_ILi2EEESB_SB_EEENS5_IJSB_NSA_ILi0EEESV_EEEEENS5_IJNS4_10UnderscoreESY_SY_EEEEENS4_13SM90_TMA_LOADENS4_14ComposedLayoutINS4_7SwizzleILi3ELi4ELi3EEENS4_18smem_ptr_flag_bitsILi8EEENSS_INS5_IJNSA_ILi8EEENSA_ILi128EEEEEENS5_IJS18_SB_EEEEEEEvNS4_8identityES11_S1C_vS1D_EENS_8epilogue10collective6detail29Sm90TmaWarpSpecializedAdapterINS1G_15DefaultEpilogueISI_SJ_SJ_NS1F_6thread17LinearCombinationISI_Li1EffLNS1K_9ScaleType4KindE0ELNS_15FloatRoundStyleE2ESI_EENS1_15EpilogueDefaultEEEEEvvEEEEvNT_6ParamsE,"aw",@nobits
	.sectionflags	@""
	.align	16
	.zero		1024


//--------------------- .nv.shared.reserved.0     --------------------------
	.section	.nv.shared.reserved.0,"aw",@nobits
	.weak		__nv_reservedSMEM_offset_0_alias
	.size		__nv_reservedSMEM_offset_0_alias, 0, 0
	.other		__nv_reservedSMEM_offset_0_alias,@"STO_CUDA_RESERVED_SHARED STV_DEFAULT"
__nv_reservedSMEM_offset_0_alias:
	.zero		0


//--------------------- .nv.global                --------------------------
	.section	.nv.global,"aw",@nobits
.nv.global:
	.type		_ZN40_INTERNAL_174f86ff_4_k_cu_7beeeb05_100214cute1_E,@object
	.size		_ZN40_INTERNAL_174f86ff_4_k_cu_7beeeb05_100214cute1_E,(_ZN40_INTERNAL_174f86ff_4_k_cu_7beeeb05_100214cuda3std3__45__cpo6cbeginE - _ZN40_INTERNAL_174f86ff_4_k_cu_7beeeb05_100214cute1_E)
_ZN40_INTERNAL_174f86ff_4_k_cu_7beeeb05_100214cute1_E:
	.zero		1
	.type		_ZN40_INTERNAL_174f86ff_4_k_cu_7beeeb05_100214cuda3std3__45__cpo6cbeginE,@object
	.size		_ZN40_INTERNAL_174f86ff_4_k_cu_7beeeb05_100214cuda3std3__45__cpo6cbeginE,(_ZN40_INTERNAL_174f86ff_4_k_cu_7beeeb05_100214cuda3std3__48in_placeE - _ZN40_INTERNAL_174f86ff_4_k_cu_7beeeb05_100214cuda3std3__45__cpo6cbeginE)
_ZN40_INTERNAL_174f86ff_4_k_cu_7beeeb05_100214cuda3std3__45__cpo6cbeginE:
	.zero		1
	.type		_ZN40_INTERNAL_174f86ff_4_k_cu_7beeeb05_100214cuda3std3__48in_placeE,@object
	.size		_ZN40_INTERNAL_174f86ff_4_k_cu_7beeeb05_100214cuda3std3__48in_placeE,(_ZN40_INTERNAL_174f86ff_4_k_cu_7beeeb05_100214cuda3std6ranges3__45__cpo9iter_moveE - _ZN40_INTERNAL_174f86ff_4_k_cu_7beeeb05_100214cuda3std3__48in_placeE)
_ZN40_INTERNAL_174f86ff_4_k_cu_7beeeb05_100214cuda3std3__48in_placeE:
	.zero		1
	.type		_ZN40_INTERNAL_174f86ff_4_k_cu_7beeeb05_100214cuda3std6ranges3__45__cpo9iter_moveE,@object
	.size		_ZN40_INTERNAL_174f86ff_4_k_cu_7beeeb05_100214cuda3std6ranges3__45__cpo9iter_moveE,(_ZN40_INTERNAL_174f86ff_4_k_cu_7beeeb05_100214cuda3std3__45__cpo5beginE - _ZN40_INTERNAL_174f86ff_4_k_cu_7beeeb05_100214cuda3std6ranges3__45__cpo9iter_moveE)
_ZN40_INTERNAL_174f86ff_4_k_cu_7beeeb05_100214cuda3std6ranges3__45__cpo9iter_moveE:
	.zero		1
	.type		_ZN40_INTERNAL_174f86ff_4_k_cu_7beeeb05_100214cuda3std3__45__cpo5beginE,@object
	.size		_ZN40_INTERNAL_174f86ff_4_k_cu_7beeeb05_100214cuda3std3__45__cpo5beginE,(_ZN40_INTERNAL_174f86ff_4_k_cu_7beeeb05_100214cuda3std3__442_GLOBAL__N__174f86ff_4_k_cu_7beeeb05_100216ignoreE - _ZN40_INTERNAL_174f86ff_4_k_cu_7beeeb05_100214cuda3std3__45__cpo5beginE)
_ZN40_INTERNAL_174f86ff_4_k_cu_7beeeb05_100214cuda3std3__45__cpo5beginE:
	.zero		1
	.type		_ZN40_INTERNAL_174f86ff_4_k_cu_7beeeb05_100214cuda3std3__442_GLOBAL__N__174f86ff_4_k_cu_7beeeb05_100216ignoreE,@object
	.size		_ZN40_INTERNAL_174f86ff_4_k_cu_7beeeb05_100214cuda3std3__442_GLOBAL__N__174f86ff_4_k_cu_7beeeb05_100216ignoreE,(_ZN40_INTERNAL_174f86ff_4_k_cu_7beeeb05_100214cute7productE - _ZN40_INTERNAL_174f86ff_4_k_cu_7beeeb05_100214cuda3std3__442_GLOBAL__N__174f86ff_4_k_cu_7beeeb05_100216ignoreE)
_ZN40_INTERNAL_174f86ff_4_k_cu_7beeeb05_100214cuda3std3__442_GLOBAL__N__174f86ff_4_k_cu_7beeeb05_100216ignoreE:
	.zero		1
	.type		_ZN40_INTERNAL_174f86ff_4_k_cu_7beeeb05_100214cute7productE,@object
	.size		_ZN40_INTERNAL_174f86ff_4_k_cu_7beeeb05_100214cute7productE,(_ZN40_INTERNAL_174f86ff_4_k_cu_7beeeb05_100214cuda3std3__45__cpo3endE - _ZN40_INTERNAL_174f86ff_4_k_cu_7beeeb05_100214cute7productE)
_ZN40_INTERNAL_174f86ff_4_k_cu_7beeeb05_100214cute7productE:
	.zero		1
	.type		_ZN40_INTERNAL_174f86ff_4_k_cu_7beeeb05_100214cuda3std3__45__cpo3endE,@object
	.size		_ZN40_INTERNAL_174f86ff_4_k_cu_7beeeb05_100214cuda3std3__45__cpo3endE,(_ZN40_INTERNAL_174f86ff_4_k_cu_7beeeb05_100214cuda3std3__419piecewise_constructE - _ZN40_INTERNAL_174f86ff_4_k_cu_7beeeb05_100214cuda3std3__45__cpo3endE)
_ZN40_INTERNAL_174f86ff_4_k_cu_7beeeb05_100214cuda3std3__45__cpo3endE:
	.zero		1
	.type		_ZN40_INTERNAL_174f86ff_4_k_cu_7beeeb05_100214cuda3std3__419piecewise_constructE,@object
	.size		_ZN40_INTERNAL_174f86ff_4_k_cu_7beeeb05_100214cuda3std3__419piecewise_constructE,(_ZN40_INTERNAL_174f86ff_4_k_cu_7beeeb05_100214cuda3std3__45__cpo4cendE - _ZN40_INTERNAL_174f86ff_4_k_cu_7beeeb05_100214cuda3std3__419piecewise_constructE)
_ZN40_INTERNAL_174f86ff_4_k_cu_7beeeb05_100214cuda3std3__419piecewise_constructE:
	.zero		1
	.type		_ZN40_INTERNAL_174f86ff_4_k_cu_7beeeb05_100214cuda3std3__45__cpo4cendE,@object
	.size		_ZN40_INTERNAL_174f86ff_4_k_cu_7beeeb05_100214cuda3std3__45__cpo4cendE,(_ZN40_INTERNAL_174f86ff_4_k_cu_7beeeb05_100214cuda3std6ranges3__45__cpo4swapE - _ZN40_INTERNAL_174f86ff_4_k_cu_7beeeb05_100214cuda3std3__45__cpo4cendE)
_ZN40_INTERNAL_174f86ff_4_k_cu_7beeeb05_100214cuda3std3__45__cpo4cendE:
	.zero		1
	.type		_ZN40_INTERNAL_174f86ff_4_k_cu_7beeeb05_100214cuda3std6ranges3__45__cpo4swapE,@object
	.size		_ZN40_INTERNAL_174f86ff_4_k_cu_7beeeb05_100214cuda3std6ranges3__45__cpo4swapE,(.L_7 - _ZN40_INTERNAL_174f86ff_4_k_cu_7beeeb05_100214cuda3std6ranges3__45__cpo4swapE)
_ZN40_INTERNAL_174f86ff_4_k_cu_7beeeb05_100214cuda3std6ranges3__45__cpo4swapE:
	.zero		1
.L_7:


//--------------------- .nv.constant0._ZN7cutlass13device_kernelINS_4gemm6kernel13GemmUniversalIN4cute5tupleIJiiiiEEENS1_10collective13CollectiveMmaINS1_37MainloopSm90TmaGmmaWarpSpecializedFP8ILi2ENS5_IJNS4_1CILi1EEESB_SB_EEENS1_35KernelTmaWarpSpecializedCooperativeEEENS5_IJNSA_ILi192EEENSA_ILi256EEESG_EEENS_12float_e4m3_tENS5_IJlSB_lEEESI_SJ_NS4_8TiledMMAINS4_8MMA_AtomIJNS4_4SM904GMMA31MMA_64x256x32_F32E4M3E4M3_SS_TNILNSN_7ScaleInE1ELSP_1EEEEEENS4_6LayoutINS5_IJNSA_ILi2EEESB_SB_EEENS5_IJSB_NSA_ILi0EEESV_EEEEENS5_IJNS4_10UnderscoreESY_SY_EEEEENS4_13SM90_TMA_LOADENS4_14ComposedLayoutINS4_7SwizzleILi3ELi4ELi3EEENS4_18smem_ptr_flag_bitsILi8EEENSS_INS5_IJNSA_ILi8EEENSA_ILi128EEEEEENS5_IJS18_SB_EEEEEEEvNS4_8identityES11_S1C_vS1D_EENS_8epilogue10collective6detail29Sm90TmaWarpSpecializedAdapterINS1G_15DefaultEpilogueISI_SJ_SJ_NS1F_6thread17LinearCombinationISI_Li1EffLNS1K_9ScaleType4KindE0ELNS_15FloatRoundStyleE2ESI_EENS1_15EpilogueDefaultEEEEEvvEEEEvNT_6ParamsE --------------------------
	.section	.nv.constant0._ZN7cutlass13device_kernelINS_4gemm6kernel13GemmUniversalIN4cute5tupleIJiiiiEEENS1_10collective13CollectiveMmaINS1_37MainloopSm90TmaGmmaWarpSpecializedFP8ILi2ENS5_IJNS4_1CILi1EEESB_SB_EEENS1_35KernelTmaWarpSpecializedCooperativeEEENS5_IJNSA_ILi192EEENSA_ILi256EEESG_EEENS_12float_e4m3_tENS5_IJlSB_lEEESI_SJ_NS4_8TiledMMAINS4_8MMA_AtomIJNS4_4SM904GMMA31MMA_64x256x32_F32E4M3E4M3_SS_TNILNSN_7ScaleInE1ELSP_1EEEEEENS4_6LayoutINS5_IJNSA_ILi2EEESB_SB_EEENS5_IJSB_NSA_ILi0EEESV_EEEEENS5_IJNS4_10UnderscoreESY_SY_EEEEENS4_13SM90_TMA_LOADENS4_14ComposedLayoutINS4_7SwizzleILi3ELi4ELi3EEENS4_18smem_ptr_flag_bitsILi8EEENSS_INS5_IJNSA_ILi8EEENSA_ILi128EEEEEENS5_IJS18_SB_EEEEEEEvNS4_8identityES11_S1C_vS1D_EENS_8epilogue10collective6detail29Sm90TmaWarpSpecializedAdapterINS1G_15DefaultEpilogueISI_SJ_SJ_NS1F_6thread17LinearCombinationISI_Li1EffLNS1K_9ScaleType4KindE0ELNS_15FloatRoundStyleE2ESI_EENS1_15EpilogueDefaultEEEEEvvEEEEvNT_6ParamsE,"a",@progbits
	.sectionflags	@""
	.align	4
.nv.constant0._ZN7cutlass13device_kernelINS_4gemm6kernel13GemmUniversalIN4cute5tupleIJiiiiEEENS1_10collective13CollectiveMmaINS1_37MainloopSm90TmaGmmaWarpSpecializedFP8ILi2ENS5_IJNS4_1CILi1EEESB_SB_EEENS1_35KernelTmaWarpSpecializedCooperativeEEENS5_IJNSA_ILi192EEENSA_ILi256EEESG_EEENS_12float_e4m3_tENS5_IJlSB_lEEESI_SJ_NS4_8TiledMMAINS4_8MMA_AtomIJNS4_4SM904GMMA31MMA_64x256x32_F32E4M3E4M3_SS_TNILNSN_7ScaleInE1ELSP_1EEEEEENS4_6LayoutINS5_IJNSA_ILi2EEESB_SB_EEENS5_IJSB_NSA_ILi0EEESV_EEEEENS5_IJNS4_10UnderscoreESY_SY_EEEEENS4_13SM90_TMA_LOADENS4_14ComposedLayoutINS4_7SwizzleILi3ELi4ELi3EEENS4_18smem_ptr_flag_bitsILi8EEENSS_INS5_IJNSA_ILi8EEENSA_ILi128EEEEEENS5_IJS18_SB_EEEEEEEvNS4_8identityES11_S1C_vS1D_EENS_8epilogue10collective6detail29Sm90TmaWarpSpecializedAdapterINS1G_15DefaultEpilogueISI_SJ_SJ_NS1F_6thread17LinearCombinationISI_Li1EffLNS1K_9ScaleType4KindE0ELNS_15FloatRoundStyleE2ESI_EENS1_15EpilogueDefaultEEEEEvvEEEEvNT_6ParamsE:
	.zero		1664


//--------------------- SYMBOLS --------------------------

	.type		.nv.reservedSmem.offset0,@object
	.size		.nv.reservedSmem.offset0,0x4
